//
// Generated by NVIDIA NVVM Compiler
//
// Compiler Build ID: CL-36424714
// Cuda compilation tools, release 13.0, V13.0.88
// Based on NVVM 20.0.0
//

.version 9.0
.target sm_100
.address_size 64

	// .globl	_Z14fdk_kernel_3DWPfiiiifffffy
.const .align 4 .b8 fdkConst[36];
.const .align 4 .b8 radsConst[8000];

.visible .entry _Z14fdk_kernel_3DWPfiiiifffffy(
	.param .u64 .ptr .align 1 _Z14fdk_kernel_3DWPfiiiifffffy_param_0,
	.param .u32 _Z14fdk_kernel_3DWPfiiiifffffy_param_1,
	.param .u32 _Z14fdk_kernel_3DWPfiiiifffffy_param_2,
	.param .u32 _Z14fdk_kernel_3DWPfiiiifffffy_param_3,
	.param .u32 _Z14fdk_kernel_3DWPfiiiifffffy_param_4,
	.param .f32 _Z14fdk_kernel_3DWPfiiiifffffy_param_5,
	.param .f32 _Z14fdk_kernel_3DWPfiiiifffffy_param_6,
	.param .f32 _Z14fdk_kernel_3DWPfiiiifffffy_param_7,
	.param .f32 _Z14fdk_kernel_3DWPfiiiifffffy_param_8,
	.param .f32 _Z14fdk_kernel_3DWPfiiiifffffy_param_9,
	.param .u64 _Z14fdk_kernel_3DWPfiiiifffffy_param_10
)
{
	.reg .pred 	%p<7>;
	.reg .b32 	%r<43>;
	.reg .b32 	%f<193>;
	.reg .b64 	%rd<21>;

	ld.param.u32 	%r12, [_Z14fdk_kernel_3DWPfiiiifffffy_param_1];
	ld.param.u32 	%r13, [_Z14fdk_kernel_3DWPfiiiifffffy_param_2];
	ld.param.u32 	%r14, [_Z14fdk_kernel_3DWPfiiiifffffy_param_3];
	ld.param.u32 	%r16, [_Z14fdk_kernel_3DWPfiiiifffffy_param_4];
	ld.param.f32 	%f45, [_Z14fdk_kernel_3DWPfiiiifffffy_param_5];
	ld.param.f32 	%f46, [_Z14fdk_kernel_3DWPfiiiifffffy_param_6];
	ld.param.f32 	%f47, [_Z14fdk_kernel_3DWPfiiiifffffy_param_7];
	ld.param.f32 	%f48, [_Z14fdk_kernel_3DWPfiiiifffffy_param_8];
	ld.param.f32 	%f49, [_Z14fdk_kernel_3DWPfiiiifffffy_param_9];
	ld.param.u64 	%rd2, [_Z14fdk_kernel_3DWPfiiiifffffy_param_10];
	mov.u32 	%r17, %tid.x;
	mov.u32 	%r18, %ctaid.x;
	mov.u32 	%r19, %ntid.x;
	mad.lo.s32 	%r1, %r18, %r19, %r17;
	mov.u32 	%r20, %tid.y;
	mov.u32 	%r21, %ctaid.y;
	mov.u32 	%r22, %ntid.y;
	mad.lo.s32 	%r23, %r21, %r22, %r20;
	cvt.rn.f32.s32 	%f1, %r1;
	cvt.rn.f32.u32 	%f2, %r23;
	cvt.rn.f32.s32 	%f50, %r14;
	mul.f32 	%f3, %f50, 0f3F000000;
	sub.f32 	%f51, %f1, %f3;
	sub.f32 	%f52, %f2, %f3;
	mul.f32 	%f53, %f52, %f52;
	fma.rn.f32 	%f4, %f51, %f51, %f53;
	setp.ge.s32 	%p1, %r1, %r14;
	setp.ge.s32 	%p2, %r23, %r16;
	or.pred  	%p3, %p1, %p2;
	@%p3 bra 	$L__BB0_6;
	sqrt.rn.f32 	%f54, %f4;
	setp.geu.f32 	%p4, %f54, %f3;
	@%p4 bra 	$L__BB0_6;
	ld.const.u32 	%r3, [fdkConst+12];
	setp.lt.s32 	%p5, %r3, 1;
	mov.f32 	%f185, 0f00000000;
	mov.f32 	%f186, %f185;
	mov.f32 	%f187, %f185;
	mov.f32 	%f188, %f185;
	mov.f32 	%f189, %f185;
	mov.f32 	%f190, %f185;
	mov.f32 	%f191, %f185;
	mov.f32 	%f192, %f185;
	@%p5 bra 	$L__BB0_5;
	cvt.rn.f32.s32 	%f57, %r12;
	add.f32 	%f58, %f57, 0f3F000000;
	ld.const.f32 	%f5, [fdkConst+16];
	mul.lo.s32 	%r40, %r3, %r13;
	ld.const.f32 	%f6, [fdkConst+24];
	ld.const.f32 	%f7, [fdkConst+20];
	ld.const.f32 	%f59, [fdkConst+28];
	add.f32 	%f60, %f1, 0f3F000000;
	sub.f32 	%f61, %f60, %f59;
	add.f32 	%f8, %f47, %f61;
	ld.const.f32 	%f62, [fdkConst+32];
	add.f32 	%f63, %f2, 0f3F000000;
	sub.f32 	%f64, %f63, %f59;
	add.f32 	%f9, %f49, %f64;
	neg.f32 	%f10, %f8;
	add.f32 	%f11, %f59, 0f3F000000;
	add.f32 	%f12, %f62, 0f3F000000;
	sub.f32 	%f65, %f62, %f58;
	sub.f32 	%f66, %f65, %f48;
	mul.f32 	%f13, %f6, %f66;
	add.f32 	%f67, %f58, 0f3F800000;
	sub.f32 	%f68, %f62, %f67;
	sub.f32 	%f69, %f68, %f48;
	mul.f32 	%f14, %f6, %f69;
	add.f32 	%f70, %f67, 0f3F800000;
	sub.f32 	%f71, %f62, %f70;
	sub.f32 	%f72, %f71, %f48;
	mul.f32 	%f15, %f6, %f72;
	add.f32 	%f73, %f70, 0f3F800000;
	sub.f32 	%f74, %f62, %f73;
	sub.f32 	%f75, %f74, %f48;
	mul.f32 	%f16, %f6, %f75;
	add.f32 	%f76, %f73, 0f3F800000;
	sub.f32 	%f77, %f62, %f76;
	sub.f32 	%f78, %f77, %f48;
	mul.f32 	%f17, %f6, %f78;
	add.f32 	%f79, %f76, 0f3F800000;
	sub.f32 	%f80, %f62, %f79;
	sub.f32 	%f81, %f80, %f48;
	mul.f32 	%f18, %f6, %f81;
	add.f32 	%f82, %f79, 0f3F800000;
	sub.f32 	%f83, %f62, %f82;
	sub.f32 	%f84, %f83, %f48;
	mul.f32 	%f19, %f6, %f84;
	add.f32 	%f85, %f82, 0f3F800000;
	sub.f32 	%f86, %f62, %f85;
	sub.f32 	%f87, %f86, %f48;
	mul.f32 	%f20, %f6, %f87;
	neg.s32 	%r41, %r3;
	mov.b32 	%r42, 0;
	mov.f32 	%f185, 0f00000000;
$L__BB0_4:
	cvt.rn.f32.s32 	%f88, %r40;
	mul.f32 	%f89, %f5, %f88;
	sin.approx.f32 	%f90, %f89;
	cos.approx.f32 	%f91, %f89;
	mul.f32 	%f92, %f9, %f90;
	fma.rn.f32 	%f93, %f8, %f91, %f92;
	mul.f32 	%f94, %f9, %f91;
	fma.rn.f32 	%f95, %f10, %f90, %f94;
	neg.f32 	%f96, %f95;
	fma.rn.f32 	%f97, %f96, %f7, %f6;
	mul.f32 	%f98, %f6, %f93;
	div.approx.f32 	%f99, %f98, %f97;
	sub.f32 	%f100, %f11, %f99;
	add.f32 	%f101, %f45, %f100;
	div.approx.f32 	%f102, %f13, %f97;
	sub.f32 	%f103, %f12, %f102;
	add.f32 	%f104, %f46, %f103;
	tex.a2d.v4.f32.f32 	{%f105, %f106, %f107, %f108}, [%rd2, {%r42, %f101, %f104, %f104}];
	mul.f32 	%f109, %f97, %f97;
	mul.f32 	%f110, %f6, %f6;
	div.approx.f32 	%f111, %f110, %f109;
	fma.rn.f32 	%f192, %f111, %f105, %f192;
	div.approx.f32 	%f112, %f14, %f97;
	sub.f32 	%f113, %f12, %f112;
	add.f32 	%f114, %f46, %f113;
	tex.a2d.v4.f32.f32 	{%f115, %f116, %f117, %f118}, [%rd2, {%r42, %f101, %f114, %f114}];
	fma.rn.f32 	%f191, %f111, %f115, %f191;
	div.approx.f32 	%f119, %f15, %f97;
	sub.f32 	%f120, %f12, %f119;
	add.f32 	%f121, %f46, %f120;
	tex.a2d.v4.f32.f32 	{%f122, %f123, %f124, %f125}, [%rd2, {%r42, %f101, %f121, %f121}];
	fma.rn.f32 	%f190, %f111, %f122, %f190;
	div.approx.f32 	%f126, %f16, %f97;
	sub.f32 	%f127, %f12, %f126;
	add.f32 	%f128, %f46, %f127;
	tex.a2d.v4.f32.f32 	{%f129, %f130, %f131, %f132}, [%rd2, {%r42, %f101, %f128, %f128}];
	fma.rn.f32 	%f189, %f111, %f129, %f189;
	div.approx.f32 	%f133, %f17, %f97;
	sub.f32 	%f134, %f12, %f133;
	add.f32 	%f135, %f46, %f134;
	tex.a2d.v4.f32.f32 	{%f136, %f137, %f138, %f139}, [%rd2, {%r42, %f101, %f135, %f135}];
	fma.rn.f32 	%f188, %f111, %f136, %f188;
	div.approx.f32 	%f140, %f18, %f97;
	sub.f32 	%f141, %f12, %f140;
	add.f32 	%f142, %f46, %f141;
	tex.a2d.v4.f32.f32 	{%f143, %f144, %f145, %f146}, [%rd2, {%r42, %f101, %f142, %f142}];
	fma.rn.f32 	%f187, %f111, %f143, %f187;
	div.approx.f32 	%f147, %f19, %f97;
	sub.f32 	%f148, %f12, %f147;
	add.f32 	%f149, %f46, %f148;
	tex.a2d.v4.f32.f32 	{%f150, %f151, %f152, %f153}, [%rd2, {%r42, %f101, %f149, %f149}];
	fma.rn.f32 	%f186, %f111, %f150, %f186;
	div.approx.f32 	%f154, %f20, %f97;
	sub.f32 	%f155, %f12, %f154;
	add.f32 	%f156, %f46, %f155;
	tex.a2d.v4.f32.f32 	{%f157, %f158, %f159, %f160}, [%rd2, {%r42, %f101, %f156, %f156}];
	fma.rn.f32 	%f185, %f111, %f157, %f185;
	add.s32 	%r42, %r42, 1;
	add.s32 	%r41, %r41, 1;
	setp.ne.s32 	%p6, %r41, 0;
	add.s32 	%r40, %r40, 1;
	@%p6 bra 	$L__BB0_4;
$L__BB0_5:
	ld.param.u64 	%rd20, [_Z14fdk_kernel_3DWPfiiiifffffy_param_0];
	cvta.to.global.u64 	%rd3, %rd20;
	mad.lo.s32 	%r25, %r23, %r14, %r1;
	mul.wide.s32 	%rd4, %r25, 4;
	add.s64 	%rd5, %rd3, %rd4;
	ld.global.f32 	%f161, [%rd5];
	add.f32 	%f162, %f192, %f161;
	st.global.f32 	[%rd5], %f162;
	add.s32 	%r26, %r16, %r23;
	mad.lo.s32 	%r27, %r26, %r14, %r1;
	mul.wide.s32 	%rd6, %r27, 4;
	add.s64 	%rd7, %rd3, %rd6;
	ld.global.f32 	%f163, [%rd7];
	add.f32 	%f164, %f191, %f163;
	st.global.f32 	[%rd7], %f164;
	add.s32 	%r28, %r26, %r16;
	mad.lo.s32 	%r29, %r28, %r14, %r1;
	mul.wide.s32 	%rd8, %r29, 4;
	add.s64 	%rd9, %rd3, %rd8;
	ld.global.f32 	%f165, [%rd9];
	add.f32 	%f166, %f190, %f165;
	st.global.f32 	[%rd9], %f166;
	add.s32 	%r30, %r28, %r16;
	mad.lo.s32 	%r31, %r30, %r14, %r1;
	mul.wide.s32 	%rd10, %r31, 4;
	add.s64 	%rd11, %rd3, %rd10;
	ld.global.f32 	%f167, [%rd11];
	add.f32 	%f168, %f189, %f167;
	st.global.f32 	[%rd11], %f168;
	add.s32 	%r32, %r30, %r16;
	mad.lo.s32 	%r33, %r32, %r14, %r1;
	mul.wide.s32 	%rd12, %r33, 4;
	add.s64 	%rd13, %rd3, %rd12;
	ld.global.f32 	%f169, [%rd13];
	add.f32 	%f170, %f188, %f169;
	st.global.f32 	[%rd13], %f170;
	add.s32 	%r34, %r32, %r16;
	mad.lo.s32 	%r35, %r34, %r14, %r1;
	mul.wide.s32 	%rd14, %r35, 4;
	add.s64 	%rd15, %rd3, %rd14;
	ld.global.f32 	%f171, [%rd15];
	add.f32 	%f172, %f187, %f171;
	st.global.f32 	[%rd15], %f172;
	add.s32 	%r36, %r34, %r16;
	mad.lo.s32 	%r37, %r36, %r14, %r1;
	mul.wide.s32 	%rd16, %r37, 4;
	add.s64 	%rd17, %rd3, %rd16;
	ld.global.f32 	%f173, [%rd17];
	add.f32 	%f174, %f186, %f173;
	st.global.f32 	[%rd17], %f174;
	add.s32 	%r38, %r36, %r16;
	mad.lo.s32 	%r39, %r38, %r14, %r1;
	mul.wide.s32 	%rd18, %r39, 4;
	add.s64 	%rd19, %rd3, %rd18;
	ld.global.f32 	%f175, [%rd19];
	add.f32 	%f176, %f185, %f175;
	st.global.f32 	[%rd19], %f176;
$L__BB0_6:
	ret;

}
	// .globl	_Z16fdk_kernel_3DW_RPfiiiiifffffy
.visible .entry _Z16fdk_kernel_3DW_RPfiiiiifffffy(
	.param .u64 .ptr .align 1 _Z16fdk_kernel_3DW_RPfiiiiifffffy_param_0,
	.param .u32 _Z16fdk_kernel_3DW_RPfiiiiifffffy_param_1,
	.param .u32 _Z16fdk_kernel_3DW_RPfiiiiifffffy_param_2,
	.param .u32 _Z16fdk_kernel_3DW_RPfiiiiifffffy_param_3,
	.param .u32 _Z16fdk_kernel_3DW_RPfiiiiifffffy_param_4,
	.param .u32 _Z16fdk_kernel_3DW_RPfiiiiifffffy_param_5,
	.param .f32 _Z16fdk_kernel_3DW_RPfiiiiifffffy_param_6,
	.param .f32 _Z16fdk_kernel_3DW_RPfiiiiifffffy_param_7,
	.param .f32 _Z16fdk_kernel_3DW_RPfiiiiifffffy_param_8,
	.param .f32 _Z16fdk_kernel_3DW_RPfiiiiifffffy_param_9,
	.param .f32 _Z16fdk_kernel_3DW_RPfiiiiifffffy_param_10,
	.param .u64 _Z16fdk_kernel_3DW_RPfiiiiifffffy_param_11
)
{
	.reg .pred 	%p<7>;
	.reg .b32 	%r<44>;
	.reg .b32 	%f<193>;
	.reg .b64 	%rd<21>;

	ld.param.u32 	%r11, [_Z16fdk_kernel_3DW_RPfiiiiifffffy_param_1];
	ld.param.u32 	%r12, [_Z16fdk_kernel_3DW_RPfiiiiifffffy_param_2];
	ld.param.u32 	%r13, [_Z16fdk_kernel_3DW_RPfiiiiifffffy_param_3];
	ld.param.u32 	%r14, [_Z16fdk_kernel_3DW_RPfiiiiifffffy_param_4];
	ld.param.u32 	%r16, [_Z16fdk_kernel_3DW_RPfiiiiifffffy_param_5];
	ld.param.f32 	%f45, [_Z16fdk_kernel_3DW_RPfiiiiifffffy_param_6];
	ld.param.f32 	%f46, [_Z16fdk_kernel_3DW_RPfiiiiifffffy_param_7];
	ld.param.f32 	%f47, [_Z16fdk_kernel_3DW_RPfiiiiifffffy_param_8];
	ld.param.f32 	%f48, [_Z16fdk_kernel_3DW_RPfiiiiifffffy_param_9];
	ld.param.f32 	%f49, [_Z16fdk_kernel_3DW_RPfiiiiifffffy_param_10];
	ld.param.u64 	%rd2, [_Z16fdk_kernel_3DW_RPfiiiiifffffy_param_11];
	mov.u32 	%r17, %tid.x;
	mov.u32 	%r18, %ctaid.x;
	mov.u32 	%r19, %ntid.x;
	mad.lo.s32 	%r1, %r18, %r19, %r17;
	mov.u32 	%r20, %tid.y;
	mov.u32 	%r21, %ctaid.y;
	mov.u32 	%r22, %ntid.y;
	mad.lo.s32 	%r23, %r21, %r22, %r20;
	cvt.rn.f32.s32 	%f1, %r1;
	cvt.rn.f32.u32 	%f2, %r23;
	cvt.rn.f32.s32 	%f50, %r14;
	mul.f32 	%f3, %f50, 0f3F000000;
	sub.f32 	%f51, %f1, %f3;
	sub.f32 	%f52, %f2, %f3;
	mul.f32 	%f53, %f52, %f52;
	fma.rn.f32 	%f4, %f51, %f51, %f53;
	setp.ge.s32 	%p1, %r1, %r14;
	setp.ge.s32 	%p2, %r23, %r16;
	or.pred  	%p3, %p1, %p2;
	@%p3 bra 	$L__BB1_6;
	sqrt.rn.f32 	%f54, %f4;
	setp.geu.f32 	%p4, %f54, %f3;
	@%p4 bra 	$L__BB1_6;
	setp.lt.s32 	%p5, %r13, 1;
	mov.f32 	%f185, 0f00000000;
	mov.f32 	%f186, %f185;
	mov.f32 	%f187, %f185;
	mov.f32 	%f188, %f185;
	mov.f32 	%f189, %f185;
	mov.f32 	%f190, %f185;
	mov.f32 	%f191, %f185;
	mov.f32 	%f192, %f185;
	@%p5 bra 	$L__BB1_5;
	cvt.rn.f32.s32 	%f57, %r11;
	add.f32 	%f58, %f57, 0f3F000000;
	ld.const.f32 	%f5, [fdkConst+16];
	ld.const.u32 	%r25, [fdkConst+12];
	mul.lo.s32 	%r41, %r25, %r12;
	ld.const.f32 	%f6, [fdkConst+24];
	ld.const.f32 	%f7, [fdkConst+20];
	ld.const.f32 	%f59, [fdkConst+28];
	add.f32 	%f60, %f1, 0f3F000000;
	sub.f32 	%f61, %f60, %f59;
	add.f32 	%f8, %f47, %f61;
	ld.const.f32 	%f62, [fdkConst+32];
	add.f32 	%f63, %f2, 0f3F000000;
	sub.f32 	%f64, %f63, %f59;
	add.f32 	%f9, %f49, %f64;
	neg.f32 	%f10, %f8;
	add.f32 	%f11, %f59, 0f3F000000;
	add.f32 	%f12, %f62, 0f3F000000;
	sub.f32 	%f65, %f62, %f58;
	sub.f32 	%f66, %f65, %f48;
	mul.f32 	%f13, %f6, %f66;
	add.f32 	%f67, %f58, 0f3F800000;
	sub.f32 	%f68, %f62, %f67;
	sub.f32 	%f69, %f68, %f48;
	mul.f32 	%f14, %f6, %f69;
	add.f32 	%f70, %f67, 0f3F800000;
	sub.f32 	%f71, %f62, %f70;
	sub.f32 	%f72, %f71, %f48;
	mul.f32 	%f15, %f6, %f72;
	add.f32 	%f73, %f70, 0f3F800000;
	sub.f32 	%f74, %f62, %f73;
	sub.f32 	%f75, %f74, %f48;
	mul.f32 	%f16, %f6, %f75;
	add.f32 	%f76, %f73, 0f3F800000;
	sub.f32 	%f77, %f62, %f76;
	sub.f32 	%f78, %f77, %f48;
	mul.f32 	%f17, %f6, %f78;
	add.f32 	%f79, %f76, 0f3F800000;
	sub.f32 	%f80, %f62, %f79;
	sub.f32 	%f81, %f80, %f48;
	mul.f32 	%f18, %f6, %f81;
	add.f32 	%f82, %f79, 0f3F800000;
	sub.f32 	%f83, %f62, %f82;
	sub.f32 	%f84, %f83, %f48;
	mul.f32 	%f19, %f6, %f84;
	add.f32 	%f85, %f82, 0f3F800000;
	sub.f32 	%f86, %f62, %f85;
	sub.f32 	%f87, %f86, %f48;
	mul.f32 	%f20, %f6, %f87;
	neg.s32 	%r42, %r13;
	mov.b32 	%r43, 0;
	mov.f32 	%f185, 0f00000000;
$L__BB1_4:
	cvt.rn.f32.s32 	%f88, %r41;
	mul.f32 	%f89, %f5, %f88;
	sin.approx.f32 	%f90, %f89;
	cos.approx.f32 	%f91, %f89;
	mul.f32 	%f92, %f9, %f90;
	fma.rn.f32 	%f93, %f8, %f91, %f92;
	mul.f32 	%f94, %f9, %f91;
	fma.rn.f32 	%f95, %f10, %f90, %f94;
	neg.f32 	%f96, %f95;
	fma.rn.f32 	%f97, %f96, %f7, %f6;
	mul.f32 	%f98, %f6, %f93;
	div.approx.f32 	%f99, %f98, %f97;
	sub.f32 	%f100, %f11, %f99;
	add.f32 	%f101, %f45, %f100;
	div.approx.f32 	%f102, %f13, %f97;
	sub.f32 	%f103, %f12, %f102;
	add.f32 	%f104, %f46, %f103;
	tex.a2d.v4.f32.f32 	{%f105, %f106, %f107, %f108}, [%rd2, {%r43, %f101, %f104, %f104}];
	mul.f32 	%f109, %f97, %f97;
	mul.f32 	%f110, %f6, %f6;
	div.approx.f32 	%f111, %f110, %f109;
	fma.rn.f32 	%f192, %f111, %f105, %f192;
	div.approx.f32 	%f112, %f14, %f97;
	sub.f32 	%f113, %f12, %f112;
	add.f32 	%f114, %f46, %f113;
	tex.a2d.v4.f32.f32 	{%f115, %f116, %f117, %f118}, [%rd2, {%r43, %f101, %f114, %f114}];
	fma.rn.f32 	%f191, %f111, %f115, %f191;
	div.approx.f32 	%f119, %f15, %f97;
	sub.f32 	%f120, %f12, %f119;
	add.f32 	%f121, %f46, %f120;
	tex.a2d.v4.f32.f32 	{%f122, %f123, %f124, %f125}, [%rd2, {%r43, %f101, %f121, %f121}];
	fma.rn.f32 	%f190, %f111, %f122, %f190;
	div.approx.f32 	%f126, %f16, %f97;
	sub.f32 	%f127, %f12, %f126;
	add.f32 	%f128, %f46, %f127;
	tex.a2d.v4.f32.f32 	{%f129, %f130, %f131, %f132}, [%rd2, {%r43, %f101, %f128, %f128}];
	fma.rn.f32 	%f189, %f111, %f129, %f189;
	div.approx.f32 	%f133, %f17, %f97;
	sub.f32 	%f134, %f12, %f133;
	add.f32 	%f135, %f46, %f134;
	tex.a2d.v4.f32.f32 	{%f136, %f137, %f138, %f139}, [%rd2, {%r43, %f101, %f135, %f135}];
	fma.rn.f32 	%f188, %f111, %f136, %f188;
	div.approx.f32 	%f140, %f18, %f97;
	sub.f32 	%f141, %f12, %f140;
	add.f32 	%f142, %f46, %f141;
	tex.a2d.v4.f32.f32 	{%f143, %f144, %f145, %f146}, [%rd2, {%r43, %f101, %f142, %f142}];
	fma.rn.f32 	%f187, %f111, %f143, %f187;
	div.approx.f32 	%f147, %f19, %f97;
	sub.f32 	%f148, %f12, %f147;
	add.f32 	%f149, %f46, %f148;
	tex.a2d.v4.f32.f32 	{%f150, %f151, %f152, %f153}, [%rd2, {%r43, %f101, %f149, %f149}];
	fma.rn.f32 	%f186, %f111, %f150, %f186;
	div.approx.f32 	%f154, %f20, %f97;
	sub.f32 	%f155, %f12, %f154;
	add.f32 	%f156, %f46, %f155;
	tex.a2d.v4.f32.f32 	{%f157, %f158, %f159, %f160}, [%rd2, {%r43, %f101, %f156, %f156}];
	fma.rn.f32 	%f185, %f111, %f157, %f185;
	add.s32 	%r43, %r43, 1;
	add.s32 	%r42, %r42, 1;
	setp.ne.s32 	%p6, %r42, 0;
	add.s32 	%r41, %r41, 1;
	@%p6 bra 	$L__BB1_4;
$L__BB1_5:
	ld.param.u64 	%rd20, [_Z16fdk_kernel_3DW_RPfiiiiifffffy_param_0];
	cvta.to.global.u64 	%rd3, %rd20;
	mad.lo.s32 	%r26, %r23, %r14, %r1;
	mul.wide.s32 	%rd4, %r26, 4;
	add.s64 	%rd5, %rd3, %rd4;
	ld.global.f32 	%f161, [%rd5];
	add.f32 	%f162, %f192, %f161;
	st.global.f32 	[%rd5], %f162;
	add.s32 	%r27, %r16, %r23;
	mad.lo.s32 	%r28, %r27, %r14, %r1;
	mul.wide.s32 	%rd6, %r28, 4;
	add.s64 	%rd7, %rd3, %rd6;
	ld.global.f32 	%f163, [%rd7];
	add.f32 	%f164, %f191, %f163;
	st.global.f32 	[%rd7], %f164;
	add.s32 	%r29, %r27, %r16;
	mad.lo.s32 	%r30, %r29, %r14, %r1;
	mul.wide.s32 	%rd8, %r30, 4;
	add.s64 	%rd9, %rd3, %rd8;
	ld.global.f32 	%f165, [%rd9];
	add.f32 	%f166, %f190, %f165;
	st.global.f32 	[%rd9], %f166;
	add.s32 	%r31, %r29, %r16;
	mad.lo.s32 	%r32, %r31, %r14, %r1;
	mul.wide.s32 	%rd10, %r32, 4;
	add.s64 	%rd11, %rd3, %rd10;
	ld.global.f32 	%f167, [%rd11];
	add.f32 	%f168, %f189, %f167;
	st.global.f32 	[%rd11], %f168;
	add.s32 	%r33, %r31, %r16;
	mad.lo.s32 	%r34, %r33, %r14, %r1;
	mul.wide.s32 	%rd12, %r34, 4;
	add.s64 	%rd13, %rd3, %rd12;
	ld.global.f32 	%f169, [%rd13];
	add.f32 	%f170, %f188, %f169;
	st.global.f32 	[%rd13], %f170;
	add.s32 	%r35, %r33, %r16;
	mad.lo.s32 	%r36, %r35, %r14, %r1;
	mul.wide.s32 	%rd14, %r36, 4;
	add.s64 	%rd15, %rd3, %rd14;
	ld.global.f32 	%f171, [%rd15];
	add.f32 	%f172, %f187, %f171;
	st.global.f32 	[%rd15], %f172;
	add.s32 	%r37, %r35, %r16;
	mad.lo.s32 	%r38, %r37, %r14, %r1;
	mul.wide.s32 	%rd16, %r38, 4;
	add.s64 	%rd17, %rd3, %rd16;
	ld.global.f32 	%f173, [%rd17];
	add.f32 	%f174, %f186, %f173;
	st.global.f32 	[%rd17], %f174;
	add.s32 	%r39, %r37, %r16;
	mad.lo.s32 	%r40, %r39, %r14, %r1;
	mul.wide.s32 	%rd18, %r40, 4;
	add.s64 	%rd19, %rd3, %rd18;
	ld.global.f32 	%f175, [%rd19];
	add.f32 	%f176, %f185, %f175;
	st.global.f32 	[%rd19], %f176;
$L__BB1_6:
	ret;

}
	// .globl	_Z17fdk_kernel_3DW_HAPfiiiifffffy
.visible .entry _Z17fdk_kernel_3DW_HAPfiiiifffffy(
	.param .u64 .ptr .align 1 _Z17fdk_kernel_3DW_HAPfiiiifffffy_param_0,
	.param .u32 _Z17fdk_kernel_3DW_HAPfiiiifffffy_param_1,
	.param .u32 _Z17fdk_kernel_3DW_HAPfiiiifffffy_param_2,
	.param .u32 _Z17fdk_kernel_3DW_HAPfiiiifffffy_param_3,
	.param .u32 _Z17fdk_kernel_3DW_HAPfiiiifffffy_param_4,
	.param .f32 _Z17fdk_kernel_3DW_HAPfiiiifffffy_param_5,
	.param .f32 _Z17fdk_kernel_3DW_HAPfiiiifffffy_param_6,
	.param .f32 _Z17fdk_kernel_3DW_HAPfiiiifffffy_param_7,
	.param .f32 _Z17fdk_kernel_3DW_HAPfiiiifffffy_param_8,
	.param .f32 _Z17fdk_kernel_3DW_HAPfiiiifffffy_param_9,
	.param .u64 _Z17fdk_kernel_3DW_HAPfiiiifffffy_param_10
)
{
	.reg .pred 	%p<7>;
	.reg .b32 	%r<61>;
	.reg .b32 	%f<397>;
	.reg .b64 	%rd<21>;

	ld.param.u32 	%r12, [_Z17fdk_kernel_3DW_HAPfiiiifffffy_param_1];
	ld.param.u32 	%r13, [_Z17fdk_kernel_3DW_HAPfiiiifffffy_param_2];
	ld.param.u32 	%r14, [_Z17fdk_kernel_3DW_HAPfiiiifffffy_param_3];
	ld.param.u32 	%r16, [_Z17fdk_kernel_3DW_HAPfiiiifffffy_param_4];
	ld.param.f32 	%f45, [_Z17fdk_kernel_3DW_HAPfiiiifffffy_param_5];
	ld.param.f32 	%f46, [_Z17fdk_kernel_3DW_HAPfiiiifffffy_param_6];
	ld.param.f32 	%f47, [_Z17fdk_kernel_3DW_HAPfiiiifffffy_param_7];
	ld.param.f32 	%f48, [_Z17fdk_kernel_3DW_HAPfiiiifffffy_param_8];
	ld.param.f32 	%f49, [_Z17fdk_kernel_3DW_HAPfiiiifffffy_param_9];
	ld.param.u64 	%rd2, [_Z17fdk_kernel_3DW_HAPfiiiifffffy_param_10];
	mov.u32 	%r17, %tid.x;
	mov.u32 	%r18, %ctaid.x;
	mov.u32 	%r19, %ntid.x;
	mad.lo.s32 	%r1, %r18, %r19, %r17;
	mov.u32 	%r20, %tid.y;
	mov.u32 	%r21, %ctaid.y;
	mov.u32 	%r22, %ntid.y;
	mad.lo.s32 	%r23, %r21, %r22, %r20;
	cvt.rn.f32.s32 	%f1, %r1;
	cvt.rn.f32.u32 	%f2, %r23;
	cvt.rn.f32.s32 	%f50, %r14;
	mul.f32 	%f3, %f50, 0f3F000000;
	sub.f32 	%f51, %f1, %f3;
	sub.f32 	%f52, %f2, %f3;
	mul.f32 	%f53, %f52, %f52;
	fma.rn.f32 	%f4, %f51, %f51, %f53;
	setp.ge.s32 	%p1, %r1, %r14;
	setp.ge.s32 	%p2, %r23, %r16;
	or.pred  	%p3, %p1, %p2;
	@%p3 bra 	$L__BB2_6;
	sqrt.rn.f32 	%f54, %f4;
	setp.geu.f32 	%p4, %f54, %f3;
	@%p4 bra 	$L__BB2_6;
	ld.const.u32 	%r3, [fdkConst+12];
	setp.lt.s32 	%p5, %r3, 1;
	mov.f32 	%f389, 0f00000000;
	mov.f32 	%f390, %f389;
	mov.f32 	%f391, %f389;
	mov.f32 	%f392, %f389;
	mov.f32 	%f393, %f389;
	mov.f32 	%f394, %f389;
	mov.f32 	%f395, %f389;
	mov.f32 	%f396, %f389;
	@%p5 bra 	$L__BB2_5;
	cvt.rn.f32.s32 	%f57, %r12;
	add.f32 	%f58, %f57, 0f3F000000;
	ld.const.f32 	%f5, [fdkConst+16];
	mul.lo.s32 	%r58, %r3, %r13;
	ld.const.f32 	%f6, [fdkConst+24];
	ld.const.f32 	%f7, [fdkConst+20];
	ld.const.f32 	%f59, [fdkConst+28];
	add.f32 	%f60, %f1, 0f3F000000;
	sub.f32 	%f61, %f60, %f59;
	add.f32 	%f8, %f47, %f61;
	ld.const.f32 	%f62, [fdkConst+32];
	add.f32 	%f63, %f2, 0f3F000000;
	sub.f32 	%f64, %f63, %f59;
	add.f32 	%f9, %f49, %f64;
	neg.f32 	%f10, %f8;
	add.f32 	%f11, %f59, 0f3F000000;
	add.f32 	%f12, %f62, 0f3F000000;
	sub.f32 	%f65, %f62, %f58;
	sub.f32 	%f66, %f65, %f48;
	mul.f32 	%f13, %f6, %f66;
	add.f32 	%f67, %f58, 0f3F800000;
	sub.f32 	%f68, %f62, %f67;
	sub.f32 	%f69, %f68, %f48;
	mul.f32 	%f14, %f6, %f69;
	add.f32 	%f70, %f67, 0f3F800000;
	sub.f32 	%f71, %f62, %f70;
	sub.f32 	%f72, %f71, %f48;
	mul.f32 	%f15, %f6, %f72;
	add.f32 	%f73, %f70, 0f3F800000;
	sub.f32 	%f74, %f62, %f73;
	sub.f32 	%f75, %f74, %f48;
	mul.f32 	%f16, %f6, %f75;
	add.f32 	%f76, %f73, 0f3F800000;
	sub.f32 	%f77, %f62, %f76;
	sub.f32 	%f78, %f77, %f48;
	mul.f32 	%f17, %f6, %f78;
	add.f32 	%f79, %f76, 0f3F800000;
	sub.f32 	%f80, %f62, %f79;
	sub.f32 	%f81, %f80, %f48;
	mul.f32 	%f18, %f6, %f81;
	add.f32 	%f82, %f79, 0f3F800000;
	sub.f32 	%f83, %f62, %f82;
	sub.f32 	%f84, %f83, %f48;
	mul.f32 	%f19, %f6, %f84;
	add.f32 	%f85, %f82, 0f3F800000;
	sub.f32 	%f86, %f62, %f85;
	sub.f32 	%f87, %f86, %f48;
	mul.f32 	%f20, %f6, %f87;
	neg.s32 	%r59, %r3;
	mov.b32 	%r60, 0;
	mov.f32 	%f389, 0f00000000;
$L__BB2_4:
	cvt.rn.f32.s32 	%f88, %r58;
	mul.f32 	%f89, %f5, %f88;
	sin.approx.f32 	%f90, %f89;
	cos.approx.f32 	%f91, %f89;
	mul.f32 	%f92, %f9, %f90;
	fma.rn.f32 	%f93, %f8, %f91, %f92;
	mul.f32 	%f94, %f9, %f91;
	fma.rn.f32 	%f95, %f10, %f90, %f94;
	neg.f32 	%f96, %f95;
	fma.rn.f32 	%f97, %f96, %f7, %f6;
	mul.f32 	%f98, %f6, %f93;
	div.approx.f32 	%f99, %f98, %f97;
	sub.f32 	%f100, %f11, %f99;
	add.f32 	%f101, %f45, %f100;
	cvt.rmi.f32.f32 	%f102, %f101;
	cvt.rzi.s32.f32 	%r25, %f102;
	cvt.rn.f32.s32 	%f103, %r25;
	add.s32 	%r26, %r25, 1;
	cvt.rn.f32.s32 	%f104, %r26;
	div.approx.f32 	%f105, %f13, %f97;
	sub.f32 	%f106, %f12, %f105;
	add.f32 	%f107, %f46, %f106;
	cvt.rmi.f32.f32 	%f108, %f107;
	cvt.rzi.s32.f32 	%r27, %f108;
	cvt.rn.f32.s32 	%f109, %r27;
	tex.a2d.v4.f32.f32 	{%f110, %f111, %f112, %f113}, [%rd2, {%r60, %f103, %f109, %f109}];
	tex.a2d.v4.f32.f32 	{%f114, %f115, %f116, %f117}, [%rd2, {%r60, %f104, %f109, %f109}];
	add.s32 	%r28, %r27, 1;
	cvt.rn.f32.s32 	%f118, %r28;
	tex.a2d.v4.f32.f32 	{%f119, %f120, %f121, %f122}, [%rd2, {%r60, %f104, %f118, %f118}];
	tex.a2d.v4.f32.f32 	{%f123, %f124, %f125, %f126}, [%rd2, {%r60, %f103, %f118, %f118}];
	mul.f32 	%f127, %f97, %f97;
	sub.f32 	%f128, %f101, %f103;
	sub.f32 	%f129, %f107, %f109;
	mul.f32 	%f130, %f6, %f6;
	div.approx.f32 	%f131, %f130, %f127;
	neg.f32 	%f132, %f110;
	fma.rn.f32 	%f133, %f132, %f128, %f110;
	fma.rn.f32 	%f134, %f128, %f114, %f133;
	neg.f32 	%f135, %f123;
	fma.rn.f32 	%f136, %f135, %f128, %f123;
	fma.rn.f32 	%f137, %f128, %f119, %f136;
	neg.f32 	%f138, %f134;
	fma.rn.f32 	%f139, %f138, %f129, %f134;
	fma.rn.f32 	%f140, %f129, %f137, %f139;
	fma.rn.f32 	%f396, %f131, %f140, %f396;
	div.approx.f32 	%f141, %f14, %f97;
	sub.f32 	%f142, %f12, %f141;
	add.f32 	%f143, %f46, %f142;
	cvt.rmi.f32.f32 	%f144, %f143;
	cvt.rzi.s32.f32 	%r29, %f144;
	cvt.rn.f32.s32 	%f145, %r29;
	sub.f32 	%f146, %f143, %f145;
	tex.a2d.v4.f32.f32 	{%f147, %f148, %f149, %f150}, [%rd2, {%r60, %f103, %f145, %f145}];
	tex.a2d.v4.f32.f32 	{%f151, %f152, %f153, %f154}, [%rd2, {%r60, %f104, %f145, %f145}];
	add.s32 	%r30, %r29, 1;
	cvt.rn.f32.s32 	%f155, %r30;
	tex.a2d.v4.f32.f32 	{%f156, %f157, %f158, %f159}, [%rd2, {%r60, %f104, %f155, %f155}];
	tex.a2d.v4.f32.f32 	{%f160, %f161, %f162, %f163}, [%rd2, {%r60, %f103, %f155, %f155}];
	neg.f32 	%f164, %f147;
	fma.rn.f32 	%f165, %f164, %f128, %f147;
	fma.rn.f32 	%f166, %f128, %f151, %f165;
	neg.f32 	%f167, %f160;
	fma.rn.f32 	%f168, %f167, %f128, %f160;
	fma.rn.f32 	%f169, %f128, %f156, %f168;
	neg.f32 	%f170, %f166;
	fma.rn.f32 	%f171, %f170, %f146, %f166;
	fma.rn.f32 	%f172, %f146, %f169, %f171;
	fma.rn.f32 	%f395, %f131, %f172, %f395;
	div.approx.f32 	%f173, %f15, %f97;
	sub.f32 	%f174, %f12, %f173;
	add.f32 	%f175, %f46, %f174;
	cvt.rmi.f32.f32 	%f176, %f175;
	cvt.rzi.s32.f32 	%r31, %f176;
	cvt.rn.f32.s32 	%f177, %r31;
	sub.f32 	%f178, %f175, %f177;
	tex.a2d.v4.f32.f32 	{%f179, %f180, %f181, %f182}, [%rd2, {%r60, %f103, %f177, %f177}];
	tex.a2d.v4.f32.f32 	{%f183, %f184, %f185, %f186}, [%rd2, {%r60, %f104, %f177, %f177}];
	add.s32 	%r32, %r31, 1;
	cvt.rn.f32.s32 	%f187, %r32;
	tex.a2d.v4.f32.f32 	{%f188, %f189, %f190, %f191}, [%rd2, {%r60, %f104, %f187, %f187}];
	tex.a2d.v4.f32.f32 	{%f192, %f193, %f194, %f195}, [%rd2, {%r60, %f103, %f187, %f187}];
	neg.f32 	%f196, %f179;
	fma.rn.f32 	%f197, %f196, %f128, %f179;
	fma.rn.f32 	%f198, %f128, %f183, %f197;
	neg.f32 	%f199, %f192;
	fma.rn.f32 	%f200, %f199, %f128, %f192;
	fma.rn.f32 	%f201, %f128, %f188, %f200;
	neg.f32 	%f202, %f198;
	fma.rn.f32 	%f203, %f202, %f178, %f198;
	fma.rn.f32 	%f204, %f178, %f201, %f203;
	fma.rn.f32 	%f394, %f131, %f204, %f394;
	div.approx.f32 	%f205, %f16, %f97;
	sub.f32 	%f206, %f12, %f205;
	add.f32 	%f207, %f46, %f206;
	cvt.rmi.f32.f32 	%f208, %f207;
	cvt.rzi.s32.f32 	%r33, %f208;
	cvt.rn.f32.s32 	%f209, %r33;
	sub.f32 	%f210, %f207, %f209;
	tex.a2d.v4.f32.f32 	{%f211, %f212, %f213, %f214}, [%rd2, {%r60, %f103, %f209, %f209}];
	tex.a2d.v4.f32.f32 	{%f215, %f216, %f217, %f218}, [%rd2, {%r60, %f104, %f209, %f209}];
	add.s32 	%r34, %r33, 1;
	cvt.rn.f32.s32 	%f219, %r34;
	tex.a2d.v4.f32.f32 	{%f220, %f221, %f222, %f223}, [%rd2, {%r60, %f104, %f219, %f219}];
	tex.a2d.v4.f32.f32 	{%f224, %f225, %f226, %f227}, [%rd2, {%r60, %f103, %f219, %f219}];
	neg.f32 	%f228, %f211;
	fma.rn.f32 	%f229, %f228, %f128, %f211;
	fma.rn.f32 	%f230, %f128, %f215, %f229;
	neg.f32 	%f231, %f224;
	fma.rn.f32 	%f232, %f231, %f128, %f224;
	fma.rn.f32 	%f233, %f128, %f220, %f232;
	neg.f32 	%f234, %f230;
	fma.rn.f32 	%f235, %f234, %f210, %f230;
	fma.rn.f32 	%f236, %f210, %f233, %f235;
	fma.rn.f32 	%f393, %f131, %f236, %f393;
	div.approx.f32 	%f237, %f17, %f97;
	sub.f32 	%f238, %f12, %f237;
	add.f32 	%f239, %f46, %f238;
	cvt.rmi.f32.f32 	%f240, %f239;
	cvt.rzi.s32.f32 	%r35, %f240;
	cvt.rn.f32.s32 	%f241, %r35;
	sub.f32 	%f242, %f239, %f241;
	tex.a2d.v4.f32.f32 	{%f243, %f244, %f245, %f246}, [%rd2, {%r60, %f103, %f241, %f241}];
	tex.a2d.v4.f32.f32 	{%f247, %f248, %f249, %f250}, [%rd2, {%r60, %f104, %f241, %f241}];
	add.s32 	%r36, %r35, 1;
	cvt.rn.f32.s32 	%f251, %r36;
	tex.a2d.v4.f32.f32 	{%f252, %f253, %f254, %f255}, [%rd2, {%r60, %f104, %f251, %f251}];
	tex.a2d.v4.f32.f32 	{%f256, %f257, %f258, %f259}, [%rd2, {%r60, %f103, %f251, %f251}];
	neg.f32 	%f260, %f243;
	fma.rn.f32 	%f261, %f260, %f128, %f243;
	fma.rn.f32 	%f262, %f128, %f247, %f261;
	neg.f32 	%f263, %f256;
	fma.rn.f32 	%f264, %f263, %f128, %f256;
	fma.rn.f32 	%f265, %f128, %f252, %f264;
	neg.f32 	%f266, %f262;
	fma.rn.f32 	%f267, %f266, %f242, %f262;
	fma.rn.f32 	%f268, %f242, %f265, %f267;
	fma.rn.f32 	%f392, %f131, %f268, %f392;
	div.approx.f32 	%f269, %f18, %f97;
	sub.f32 	%f270, %f12, %f269;
	add.f32 	%f271, %f46, %f270;
	cvt.rmi.f32.f32 	%f272, %f271;
	cvt.rzi.s32.f32 	%r37, %f272;
	cvt.rn.f32.s32 	%f273, %r37;
	sub.f32 	%f274, %f271, %f273;
	tex.a2d.v4.f32.f32 	{%f275, %f276, %f277, %f278}, [%rd2, {%r60, %f103, %f273, %f273}];
	tex.a2d.v4.f32.f32 	{%f279, %f280, %f281, %f282}, [%rd2, {%r60, %f104, %f273, %f273}];
	add.s32 	%r38, %r37, 1;
	cvt.rn.f32.s32 	%f283, %r38;
	tex.a2d.v4.f32.f32 	{%f284, %f285, %f286, %f287}, [%rd2, {%r60, %f104, %f283, %f283}];
	tex.a2d.v4.f32.f32 	{%f288, %f289, %f290, %f291}, [%rd2, {%r60, %f103, %f283, %f283}];
	neg.f32 	%f292, %f275;
	fma.rn.f32 	%f293, %f292, %f128, %f275;
	fma.rn.f32 	%f294, %f128, %f279, %f293;
	neg.f32 	%f295, %f288;
	fma.rn.f32 	%f296, %f295, %f128, %f288;
	fma.rn.f32 	%f297, %f128, %f284, %f296;
	neg.f32 	%f298, %f294;
	fma.rn.f32 	%f299, %f298, %f274, %f294;
	fma.rn.f32 	%f300, %f274, %f297, %f299;
	fma.rn.f32 	%f391, %f131, %f300, %f391;
	div.approx.f32 	%f301, %f19, %f97;
	sub.f32 	%f302, %f12, %f301;
	add.f32 	%f303, %f46, %f302;
	cvt.rmi.f32.f32 	%f304, %f303;
	cvt.rzi.s32.f32 	%r39, %f304;
	cvt.rn.f32.s32 	%f305, %r39;
	sub.f32 	%f306, %f303, %f305;
	tex.a2d.v4.f32.f32 	{%f307, %f308, %f309, %f310}, [%rd2, {%r60, %f103, %f305, %f305}];
	tex.a2d.v4.f32.f32 	{%f311, %f312, %f313, %f314}, [%rd2, {%r60, %f104, %f305, %f305}];
	add.s32 	%r40, %r39, 1;
	cvt.rn.f32.s32 	%f315, %r40;
	tex.a2d.v4.f32.f32 	{%f316, %f317, %f318, %f319}, [%rd2, {%r60, %f104, %f315, %f315}];
	tex.a2d.v4.f32.f32 	{%f320, %f321, %f322, %f323}, [%rd2, {%r60, %f103, %f315, %f315}];
	neg.f32 	%f324, %f307;
	fma.rn.f32 	%f325, %f324, %f128, %f307;
	fma.rn.f32 	%f326, %f128, %f311, %f325;
	neg.f32 	%f327, %f320;
	fma.rn.f32 	%f328, %f327, %f128, %f320;
	fma.rn.f32 	%f329, %f128, %f316, %f328;
	neg.f32 	%f330, %f326;
	fma.rn.f32 	%f331, %f330, %f306, %f326;
	fma.rn.f32 	%f332, %f306, %f329, %f331;
	fma.rn.f32 	%f390, %f131, %f332, %f390;
	div.approx.f32 	%f333, %f20, %f97;
	sub.f32 	%f334, %f12, %f333;
	add.f32 	%f335, %f46, %f334;
	cvt.rmi.f32.f32 	%f336, %f335;
	cvt.rzi.s32.f32 	%r41, %f336;
	cvt.rn.f32.s32 	%f337, %r41;
	sub.f32 	%f338, %f335, %f337;
	tex.a2d.v4.f32.f32 	{%f339, %f340, %f341, %f342}, [%rd2, {%r60, %f103, %f337, %f337}];
	tex.a2d.v4.f32.f32 	{%f343, %f344, %f345, %f346}, [%rd2, {%r60, %f104, %f337, %f337}];
	add.s32 	%r42, %r41, 1;
	cvt.rn.f32.s32 	%f347, %r42;
	tex.a2d.v4.f32.f32 	{%f348, %f349, %f350, %f351}, [%rd2, {%r60, %f104, %f347, %f347}];
	tex.a2d.v4.f32.f32 	{%f352, %f353, %f354, %f355}, [%rd2, {%r60, %f103, %f347, %f347}];
	neg.f32 	%f356, %f339;
	fma.rn.f32 	%f357, %f356, %f128, %f339;
	fma.rn.f32 	%f358, %f128, %f343, %f357;
	neg.f32 	%f359, %f352;
	fma.rn.f32 	%f360, %f359, %f128, %f352;
	fma.rn.f32 	%f361, %f128, %f348, %f360;
	neg.f32 	%f362, %f358;
	fma.rn.f32 	%f363, %f362, %f338, %f358;
	fma.rn.f32 	%f364, %f338, %f361, %f363;
	fma.rn.f32 	%f389, %f131, %f364, %f389;
	add.s32 	%r60, %r60, 1;
	add.s32 	%r59, %r59, 1;
	setp.ne.s32 	%p6, %r59, 0;
	add.s32 	%r58, %r58, 1;
	@%p6 bra 	$L__BB2_4;
$L__BB2_5:
	ld.param.u64 	%rd20, [_Z17fdk_kernel_3DW_HAPfiiiifffffy_param_0];
	cvta.to.global.u64 	%rd3, %rd20;
	mad.lo.s32 	%r43, %r23, %r14, %r1;
	mul.wide.s32 	%rd4, %r43, 4;
	add.s64 	%rd5, %rd3, %rd4;
	ld.global.f32 	%f365, [%rd5];
	add.f32 	%f366, %f396, %f365;
	st.global.f32 	[%rd5], %f366;
	add.s32 	%r44, %r16, %r23;
	mad.lo.s32 	%r45, %r44, %r14, %r1;
	mul.wide.s32 	%rd6, %r45, 4;
	add.s64 	%rd7, %rd3, %rd6;
	ld.global.f32 	%f367, [%rd7];
	add.f32 	%f368, %f395, %f367;
	st.global.f32 	[%rd7], %f368;
	add.s32 	%r46, %r44, %r16;
	mad.lo.s32 	%r47, %r46, %r14, %r1;
	mul.wide.s32 	%rd8, %r47, 4;
	add.s64 	%rd9, %rd3, %rd8;
	ld.global.f32 	%f369, [%rd9];
	add.f32 	%f370, %f394, %f369;
	st.global.f32 	[%rd9], %f370;
	add.s32 	%r48, %r46, %r16;
	mad.lo.s32 	%r49, %r48, %r14, %r1;
	mul.wide.s32 	%rd10, %r49, 4;
	add.s64 	%rd11, %rd3, %rd10;
	ld.global.f32 	%f371, [%rd11];
	add.f32 	%f372, %f393, %f371;
	st.global.f32 	[%rd11], %f372;
	add.s32 	%r50, %r48, %r16;
	mad.lo.s32 	%r51, %r50, %r14, %r1;
	mul.wide.s32 	%rd12, %r51, 4;
	add.s64 	%rd13, %rd3, %rd12;
	ld.global.f32 	%f373, [%rd13];
	add.f32 	%f374, %f392, %f373;
	st.global.f32 	[%rd13], %f374;
	add.s32 	%r52, %r50, %r16;
	mad.lo.s32 	%r53, %r52, %r14, %r1;
	mul.wide.s32 	%rd14, %r53, 4;
	add.s64 	%rd15, %rd3, %rd14;
	ld.global.f32 	%f375, [%rd15];
	add.f32 	%f376, %f391, %f375;
	st.global.f32 	[%rd15], %f376;
	add.s32 	%r54, %r52, %r16;
	mad.lo.s32 	%r55, %r54, %r14, %r1;
	mul.wide.s32 	%rd16, %r55, 4;
	add.s64 	%rd17, %rd3, %rd16;
	ld.global.f32 	%f377, [%rd17];
	add.f32 	%f378, %f390, %f377;
	st.global.f32 	[%rd17], %f378;
	add.s32 	%r56, %r54, %r16;
	mad.lo.s32 	%r57, %r56, %r14, %r1;
	mul.wide.s32 	%rd18, %r57, 4;
	add.s64 	%rd19, %rd3, %rd18;
	ld.global.f32 	%f379, [%rd19];
	add.f32 	%f380, %f389, %f379;
	st.global.f32 	[%rd19], %f380;
$L__BB2_6:
	ret;

}
	// .globl	_Z19fdk_kernel_3DW_R_HAPfiiiiifffffy
.visible .entry _Z19fdk_kernel_3DW_R_HAPfiiiiifffffy(
	.param .u64 .ptr .align 1 _Z19fdk_kernel_3DW_R_HAPfiiiiifffffy_param_0,
	.param .u32 _Z19fdk_kernel_3DW_R_HAPfiiiiifffffy_param_1,
	.param .u32 _Z19fdk_kernel_3DW_R_HAPfiiiiifffffy_param_2,
	.param .u32 _Z19fdk_kernel_3DW_R_HAPfiiiiifffffy_param_3,
	.param .u32 _Z19fdk_kernel_3DW_R_HAPfiiiiifffffy_param_4,
	.param .u32 _Z19fdk_kernel_3DW_R_HAPfiiiiifffffy_param_5,
	.param .f32 _Z19fdk_kernel_3DW_R_HAPfiiiiifffffy_param_6,
	.param .f32 _Z19fdk_kernel_3DW_R_HAPfiiiiifffffy_param_7,
	.param .f32 _Z19fdk_kernel_3DW_R_HAPfiiiiifffffy_param_8,
	.param .f32 _Z19fdk_kernel_3DW_R_HAPfiiiiifffffy_param_9,
	.param .f32 _Z19fdk_kernel_3DW_R_HAPfiiiiifffffy_param_10,
	.param .u64 _Z19fdk_kernel_3DW_R_HAPfiiiiifffffy_param_11
)
{
	.reg .pred 	%p<7>;
	.reg .b32 	%r<62>;
	.reg .b32 	%f<397>;
	.reg .b64 	%rd<21>;

	ld.param.u32 	%r11, [_Z19fdk_kernel_3DW_R_HAPfiiiiifffffy_param_1];
	ld.param.u32 	%r12, [_Z19fdk_kernel_3DW_R_HAPfiiiiifffffy_param_2];
	ld.param.u32 	%r13, [_Z19fdk_kernel_3DW_R_HAPfiiiiifffffy_param_3];
	ld.param.u32 	%r14, [_Z19fdk_kernel_3DW_R_HAPfiiiiifffffy_param_4];
	ld.param.u32 	%r16, [_Z19fdk_kernel_3DW_R_HAPfiiiiifffffy_param_5];
	ld.param.f32 	%f45, [_Z19fdk_kernel_3DW_R_HAPfiiiiifffffy_param_6];
	ld.param.f32 	%f46, [_Z19fdk_kernel_3DW_R_HAPfiiiiifffffy_param_7];
	ld.param.f32 	%f47, [_Z19fdk_kernel_3DW_R_HAPfiiiiifffffy_param_8];
	ld.param.f32 	%f48, [_Z19fdk_kernel_3DW_R_HAPfiiiiifffffy_param_9];
	ld.param.f32 	%f49, [_Z19fdk_kernel_3DW_R_HAPfiiiiifffffy_param_10];
	ld.param.u64 	%rd2, [_Z19fdk_kernel_3DW_R_HAPfiiiiifffffy_param_11];
	mov.u32 	%r17, %tid.x;
	mov.u32 	%r18, %ctaid.x;
	mov.u32 	%r19, %ntid.x;
	mad.lo.s32 	%r1, %r18, %r19, %r17;
	mov.u32 	%r20, %tid.y;
	mov.u32 	%r21, %ctaid.y;
	mov.u32 	%r22, %ntid.y;
	mad.lo.s32 	%r23, %r21, %r22, %r20;
	cvt.rn.f32.s32 	%f1, %r1;
	cvt.rn.f32.u32 	%f2, %r23;
	cvt.rn.f32.s32 	%f50, %r14;
	mul.f32 	%f3, %f50, 0f3F000000;
	sub.f32 	%f51, %f1, %f3;
	sub.f32 	%f52, %f2, %f3;
	mul.f32 	%f53, %f52, %f52;
	fma.rn.f32 	%f4, %f51, %f51, %f53;
	setp.ge.s32 	%p1, %r1, %r14;
	setp.ge.s32 	%p2, %r23, %r16;
	or.pred  	%p3, %p1, %p2;
	@%p3 bra 	$L__BB3_6;
	sqrt.rn.f32 	%f54, %f4;
	setp.geu.f32 	%p4, %f54, %f3;
	@%p4 bra 	$L__BB3_6;
	setp.lt.s32 	%p5, %r13, 1;
	mov.f32 	%f389, 0f00000000;
	mov.f32 	%f390, %f389;
	mov.f32 	%f391, %f389;
	mov.f32 	%f392, %f389;
	mov.f32 	%f393, %f389;
	mov.f32 	%f394, %f389;
	mov.f32 	%f395, %f389;
	mov.f32 	%f396, %f389;
	@%p5 bra 	$L__BB3_5;
	cvt.rn.f32.s32 	%f57, %r11;
	add.f32 	%f58, %f57, 0f3F000000;
	ld.const.f32 	%f5, [fdkConst+16];
	ld.const.u32 	%r25, [fdkConst+12];
	mul.lo.s32 	%r59, %r25, %r12;
	ld.const.f32 	%f6, [fdkConst+24];
	ld.const.f32 	%f7, [fdkConst+20];
	ld.const.f32 	%f59, [fdkConst+28];
	add.f32 	%f60, %f1, 0f3F000000;
	sub.f32 	%f61, %f60, %f59;
	add.f32 	%f8, %f47, %f61;
	ld.const.f32 	%f62, [fdkConst+32];
	add.f32 	%f63, %f2, 0f3F000000;
	sub.f32 	%f64, %f63, %f59;
	add.f32 	%f9, %f49, %f64;
	neg.f32 	%f10, %f8;
	add.f32 	%f11, %f59, 0f3F000000;
	add.f32 	%f12, %f62, 0f3F000000;
	sub.f32 	%f65, %f62, %f58;
	sub.f32 	%f66, %f65, %f48;
	mul.f32 	%f13, %f6, %f66;
	add.f32 	%f67, %f58, 0f3F800000;
	sub.f32 	%f68, %f62, %f67;
	sub.f32 	%f69, %f68, %f48;
	mul.f32 	%f14, %f6, %f69;
	add.f32 	%f70, %f67, 0f3F800000;
	sub.f32 	%f71, %f62, %f70;
	sub.f32 	%f72, %f71, %f48;
	mul.f32 	%f15, %f6, %f72;
	add.f32 	%f73, %f70, 0f3F800000;
	sub.f32 	%f74, %f62, %f73;
	sub.f32 	%f75, %f74, %f48;
	mul.f32 	%f16, %f6, %f75;
	add.f32 	%f76, %f73, 0f3F800000;
	sub.f32 	%f77, %f62, %f76;
	sub.f32 	%f78, %f77, %f48;
	mul.f32 	%f17, %f6, %f78;
	add.f32 	%f79, %f76, 0f3F800000;
	sub.f32 	%f80, %f62, %f79;
	sub.f32 	%f81, %f80, %f48;
	mul.f32 	%f18, %f6, %f81;
	add.f32 	%f82, %f79, 0f3F800000;
	sub.f32 	%f83, %f62, %f82;
	sub.f32 	%f84, %f83, %f48;
	mul.f32 	%f19, %f6, %f84;
	add.f32 	%f85, %f82, 0f3F800000;
	sub.f32 	%f86, %f62, %f85;
	sub.f32 	%f87, %f86, %f48;
	mul.f32 	%f20, %f6, %f87;
	neg.s32 	%r60, %r13;
	mov.b32 	%r61, 0;
	mov.f32 	%f389, 0f00000000;
$L__BB3_4:
	cvt.rn.f32.s32 	%f88, %r59;
	mul.f32 	%f89, %f5, %f88;
	sin.approx.f32 	%f90, %f89;
	cos.approx.f32 	%f91, %f89;
	mul.f32 	%f92, %f9, %f90;
	fma.rn.f32 	%f93, %f8, %f91, %f92;
	mul.f32 	%f94, %f9, %f91;
	fma.rn.f32 	%f95, %f10, %f90, %f94;
	neg.f32 	%f96, %f95;
	fma.rn.f32 	%f97, %f96, %f7, %f6;
	mul.f32 	%f98, %f6, %f93;
	div.approx.f32 	%f99, %f98, %f97;
	sub.f32 	%f100, %f11, %f99;
	add.f32 	%f101, %f45, %f100;
	cvt.rmi.f32.f32 	%f102, %f101;
	cvt.rzi.s32.f32 	%r26, %f102;
	cvt.rn.f32.s32 	%f103, %r26;
	add.s32 	%r27, %r26, 1;
	cvt.rn.f32.s32 	%f104, %r27;
	div.approx.f32 	%f105, %f13, %f97;
	sub.f32 	%f106, %f12, %f105;
	add.f32 	%f107, %f46, %f106;
	cvt.rmi.f32.f32 	%f108, %f107;
	cvt.rzi.s32.f32 	%r28, %f108;
	cvt.rn.f32.s32 	%f109, %r28;
	tex.a2d.v4.f32.f32 	{%f110, %f111, %f112, %f113}, [%rd2, {%r61, %f103, %f109, %f109}];
	tex.a2d.v4.f32.f32 	{%f114, %f115, %f116, %f117}, [%rd2, {%r61, %f104, %f109, %f109}];
	add.s32 	%r29, %r28, 1;
	cvt.rn.f32.s32 	%f118, %r29;
	tex.a2d.v4.f32.f32 	{%f119, %f120, %f121, %f122}, [%rd2, {%r61, %f104, %f118, %f118}];
	tex.a2d.v4.f32.f32 	{%f123, %f124, %f125, %f126}, [%rd2, {%r61, %f103, %f118, %f118}];
	mul.f32 	%f127, %f97, %f97;
	sub.f32 	%f128, %f101, %f103;
	sub.f32 	%f129, %f107, %f109;
	mul.f32 	%f130, %f6, %f6;
	div.approx.f32 	%f131, %f130, %f127;
	neg.f32 	%f132, %f110;
	fma.rn.f32 	%f133, %f132, %f128, %f110;
	fma.rn.f32 	%f134, %f128, %f114, %f133;
	neg.f32 	%f135, %f123;
	fma.rn.f32 	%f136, %f135, %f128, %f123;
	fma.rn.f32 	%f137, %f128, %f119, %f136;
	neg.f32 	%f138, %f134;
	fma.rn.f32 	%f139, %f138, %f129, %f134;
	fma.rn.f32 	%f140, %f129, %f137, %f139;
	fma.rn.f32 	%f396, %f131, %f140, %f396;
	div.approx.f32 	%f141, %f14, %f97;
	sub.f32 	%f142, %f12, %f141;
	add.f32 	%f143, %f46, %f142;
	cvt.rmi.f32.f32 	%f144, %f143;
	cvt.rzi.s32.f32 	%r30, %f144;
	cvt.rn.f32.s32 	%f145, %r30;
	sub.f32 	%f146, %f143, %f145;
	tex.a2d.v4.f32.f32 	{%f147, %f148, %f149, %f150}, [%rd2, {%r61, %f103, %f145, %f145}];
	tex.a2d.v4.f32.f32 	{%f151, %f152, %f153, %f154}, [%rd2, {%r61, %f104, %f145, %f145}];
	add.s32 	%r31, %r30, 1;
	cvt.rn.f32.s32 	%f155, %r31;
	tex.a2d.v4.f32.f32 	{%f156, %f157, %f158, %f159}, [%rd2, {%r61, %f104, %f155, %f155}];
	tex.a2d.v4.f32.f32 	{%f160, %f161, %f162, %f163}, [%rd2, {%r61, %f103, %f155, %f155}];
	neg.f32 	%f164, %f147;
	fma.rn.f32 	%f165, %f164, %f128, %f147;
	fma.rn.f32 	%f166, %f128, %f151, %f165;
	neg.f32 	%f167, %f160;
	fma.rn.f32 	%f168, %f167, %f128, %f160;
	fma.rn.f32 	%f169, %f128, %f156, %f168;
	neg.f32 	%f170, %f166;
	fma.rn.f32 	%f171, %f170, %f146, %f166;
	fma.rn.f32 	%f172, %f146, %f169, %f171;
	fma.rn.f32 	%f395, %f131, %f172, %f395;
	div.approx.f32 	%f173, %f15, %f97;
	sub.f32 	%f174, %f12, %f173;
	add.f32 	%f175, %f46, %f174;
	cvt.rmi.f32.f32 	%f176, %f175;
	cvt.rzi.s32.f32 	%r32, %f176;
	cvt.rn.f32.s32 	%f177, %r32;
	sub.f32 	%f178, %f175, %f177;
	tex.a2d.v4.f32.f32 	{%f179, %f180, %f181, %f182}, [%rd2, {%r61, %f103, %f177, %f177}];
	tex.a2d.v4.f32.f32 	{%f183, %f184, %f185, %f186}, [%rd2, {%r61, %f104, %f177, %f177}];
	add.s32 	%r33, %r32, 1;
	cvt.rn.f32.s32 	%f187, %r33;
	tex.a2d.v4.f32.f32 	{%f188, %f189, %f190, %f191}, [%rd2, {%r61, %f104, %f187, %f187}];
	tex.a2d.v4.f32.f32 	{%f192, %f193, %f194, %f195}, [%rd2, {%r61, %f103, %f187, %f187}];
	neg.f32 	%f196, %f179;
	fma.rn.f32 	%f197, %f196, %f128, %f179;
	fma.rn.f32 	%f198, %f128, %f183, %f197;
	neg.f32 	%f199, %f192;
	fma.rn.f32 	%f200, %f199, %f128, %f192;
	fma.rn.f32 	%f201, %f128, %f188, %f200;
	neg.f32 	%f202, %f198;
	fma.rn.f32 	%f203, %f202, %f178, %f198;
	fma.rn.f32 	%f204, %f178, %f201, %f203;
	fma.rn.f32 	%f394, %f131, %f204, %f394;
	div.approx.f32 	%f205, %f16, %f97;
	sub.f32 	%f206, %f12, %f205;
	add.f32 	%f207, %f46, %f206;
	cvt.rmi.f32.f32 	%f208, %f207;
	cvt.rzi.s32.f32 	%r34, %f208;
	cvt.rn.f32.s32 	%f209, %r34;
	sub.f32 	%f210, %f207, %f209;
	tex.a2d.v4.f32.f32 	{%f211, %f212, %f213, %f214}, [%rd2, {%r61, %f103, %f209, %f209}];
	tex.a2d.v4.f32.f32 	{%f215, %f216, %f217, %f218}, [%rd2, {%r61, %f104, %f209, %f209}];
	add.s32 	%r35, %r34, 1;
	cvt.rn.f32.s32 	%f219, %r35;
	tex.a2d.v4.f32.f32 	{%f220, %f221, %f222, %f223}, [%rd2, {%r61, %f104, %f219, %f219}];
	tex.a2d.v4.f32.f32 	{%f224, %f225, %f226, %f227}, [%rd2, {%r61, %f103, %f219, %f219}];
	neg.f32 	%f228, %f211;
	fma.rn.f32 	%f229, %f228, %f128, %f211;
	fma.rn.f32 	%f230, %f128, %f215, %f229;
	neg.f32 	%f231, %f224;
	fma.rn.f32 	%f232, %f231, %f128, %f224;
	fma.rn.f32 	%f233, %f128, %f220, %f232;
	neg.f32 	%f234, %f230;
	fma.rn.f32 	%f235, %f234, %f210, %f230;
	fma.rn.f32 	%f236, %f210, %f233, %f235;
	fma.rn.f32 	%f393, %f131, %f236, %f393;
	div.approx.f32 	%f237, %f17, %f97;
	sub.f32 	%f238, %f12, %f237;
	add.f32 	%f239, %f46, %f238;
	cvt.rmi.f32.f32 	%f240, %f239;
	cvt.rzi.s32.f32 	%r36, %f240;
	cvt.rn.f32.s32 	%f241, %r36;
	sub.f32 	%f242, %f239, %f241;
	tex.a2d.v4.f32.f32 	{%f243, %f244, %f245, %f246}, [%rd2, {%r61, %f103, %f241, %f241}];
	tex.a2d.v4.f32.f32 	{%f247, %f248, %f249, %f250}, [%rd2, {%r61, %f104, %f241, %f241}];
	add.s32 	%r37, %r36, 1;
	cvt.rn.f32.s32 	%f251, %r37;
	tex.a2d.v4.f32.f32 	{%f252, %f253, %f254, %f255}, [%rd2, {%r61, %f104, %f251, %f251}];
	tex.a2d.v4.f32.f32 	{%f256, %f257, %f258, %f259}, [%rd2, {%r61, %f103, %f251, %f251}];
	neg.f32 	%f260, %f243;
	fma.rn.f32 	%f261, %f260, %f128, %f243;
	fma.rn.f32 	%f262, %f128, %f247, %f261;
	neg.f32 	%f263, %f256;
	fma.rn.f32 	%f264, %f263, %f128, %f256;
	fma.rn.f32 	%f265, %f128, %f252, %f264;
	neg.f32 	%f266, %f262;
	fma.rn.f32 	%f267, %f266, %f242, %f262;
	fma.rn.f32 	%f268, %f242, %f265, %f267;
	fma.rn.f32 	%f392, %f131, %f268, %f392;
	div.approx.f32 	%f269, %f18, %f97;
	sub.f32 	%f270, %f12, %f269;
	add.f32 	%f271, %f46, %f270;
	cvt.rmi.f32.f32 	%f272, %f271;
	cvt.rzi.s32.f32 	%r38, %f272;
	cvt.rn.f32.s32 	%f273, %r38;
	sub.f32 	%f274, %f271, %f273;
	tex.a2d.v4.f32.f32 	{%f275, %f276, %f277, %f278}, [%rd2, {%r61, %f103, %f273, %f273}];
	tex.a2d.v4.f32.f32 	{%f279, %f280, %f281, %f282}, [%rd2, {%r61, %f104, %f273, %f273}];
	add.s32 	%r39, %r38, 1;
	cvt.rn.f32.s32 	%f283, %r39;
	tex.a2d.v4.f32.f32 	{%f284, %f285, %f286, %f287}, [%rd2, {%r61, %f104, %f283, %f283}];
	tex.a2d.v4.f32.f32 	{%f288, %f289, %f290, %f291}, [%rd2, {%r61, %f103, %f283, %f283}];
	neg.f32 	%f292, %f275;
	fma.rn.f32 	%f293, %f292, %f128, %f275;
	fma.rn.f32 	%f294, %f128, %f279, %f293;
	neg.f32 	%f295, %f288;
	fma.rn.f32 	%f296, %f295, %f128, %f288;
	fma.rn.f32 	%f297, %f128, %f284, %f296;
	neg.f32 	%f298, %f294;
	fma.rn.f32 	%f299, %f298, %f274, %f294;
	fma.rn.f32 	%f300, %f274, %f297, %f299;
	fma.rn.f32 	%f391, %f131, %f300, %f391;
	div.approx.f32 	%f301, %f19, %f97;
	sub.f32 	%f302, %f12, %f301;
	add.f32 	%f303, %f46, %f302;
	cvt.rmi.f32.f32 	%f304, %f303;
	cvt.rzi.s32.f32 	%r40, %f304;
	cvt.rn.f32.s32 	%f305, %r40;
	sub.f32 	%f306, %f303, %f305;
	tex.a2d.v4.f32.f32 	{%f307, %f308, %f309, %f310}, [%rd2, {%r61, %f103, %f305, %f305}];
	tex.a2d.v4.f32.f32 	{%f311, %f312, %f313, %f314}, [%rd2, {%r61, %f104, %f305, %f305}];
	add.s32 	%r41, %r40, 1;
	cvt.rn.f32.s32 	%f315, %r41;
	tex.a2d.v4.f32.f32 	{%f316, %f317, %f318, %f319}, [%rd2, {%r61, %f104, %f315, %f315}];
	tex.a2d.v4.f32.f32 	{%f320, %f321, %f322, %f323}, [%rd2, {%r61, %f103, %f315, %f315}];
	neg.f32 	%f324, %f307;
	fma.rn.f32 	%f325, %f324, %f128, %f307;
	fma.rn.f32 	%f326, %f128, %f311, %f325;
	neg.f32 	%f327, %f320;
	fma.rn.f32 	%f328, %f327, %f128, %f320;
	fma.rn.f32 	%f329, %f128, %f316, %f328;
	neg.f32 	%f330, %f326;
	fma.rn.f32 	%f331, %f330, %f306, %f326;
	fma.rn.f32 	%f332, %f306, %f329, %f331;
	fma.rn.f32 	%f390, %f131, %f332, %f390;
	div.approx.f32 	%f333, %f20, %f97;
	sub.f32 	%f334, %f12, %f333;
	add.f32 	%f335, %f46, %f334;
	cvt.rmi.f32.f32 	%f336, %f335;
	cvt.rzi.s32.f32 	%r42, %f336;
	cvt.rn.f32.s32 	%f337, %r42;
	sub.f32 	%f338, %f335, %f337;
	tex.a2d.v4.f32.f32 	{%f339, %f340, %f341, %f342}, [%rd2, {%r61, %f103, %f337, %f337}];
	tex.a2d.v4.f32.f32 	{%f343, %f344, %f345, %f346}, [%rd2, {%r61, %f104, %f337, %f337}];
	add.s32 	%r43, %r42, 1;
	cvt.rn.f32.s32 	%f347, %r43;
	tex.a2d.v4.f32.f32 	{%f348, %f349, %f350, %f351}, [%rd2, {%r61, %f104, %f347, %f347}];
	tex.a2d.v4.f32.f32 	{%f352, %f353, %f354, %f355}, [%rd2, {%r61, %f103, %f347, %f347}];
	neg.f32 	%f356, %f339;
	fma.rn.f32 	%f357, %f356, %f128, %f339;
	fma.rn.f32 	%f358, %f128, %f343, %f357;
	neg.f32 	%f359, %f352;
	fma.rn.f32 	%f360, %f359, %f128, %f352;
	fma.rn.f32 	%f361, %f128, %f348, %f360;
	neg.f32 	%f362, %f358;
	fma.rn.f32 	%f363, %f362, %f338, %f358;
	fma.rn.f32 	%f364, %f338, %f361, %f363;
	fma.rn.f32 	%f389, %f131, %f364, %f389;
	add.s32 	%r61, %r61, 1;
	add.s32 	%r60, %r60, 1;
	setp.ne.s32 	%p6, %r60, 0;
	add.s32 	%r59, %r59, 1;
	@%p6 bra 	$L__BB3_4;
$L__BB3_5:
	ld.param.u64 	%rd20, [_Z19fdk_kernel_3DW_R_HAPfiiiiifffffy_param_0];
	cvta.to.global.u64 	%rd3, %rd20;
	mad.lo.s32 	%r44, %r23, %r14, %r1;
	mul.wide.s32 	%rd4, %r44, 4;
	add.s64 	%rd5, %rd3, %rd4;
	ld.global.f32 	%f365, [%rd5];
	add.f32 	%f366, %f396, %f365;
	st.global.f32 	[%rd5], %f366;
	add.s32 	%r45, %r16, %r23;
	mad.lo.s32 	%r46, %r45, %r14, %r1;
	mul.wide.s32 	%rd6, %r46, 4;
	add.s64 	%rd7, %rd3, %rd6;
	ld.global.f32 	%f367, [%rd7];
	add.f32 	%f368, %f395, %f367;
	st.global.f32 	[%rd7], %f368;
	add.s32 	%r47, %r45, %r16;
	mad.lo.s32 	%r48, %r47, %r14, %r1;
	mul.wide.s32 	%rd8, %r48, 4;
	add.s64 	%rd9, %rd3, %rd8;
	ld.global.f32 	%f369, [%rd9];
	add.f32 	%f370, %f394, %f369;
	st.global.f32 	[%rd9], %f370;
	add.s32 	%r49, %r47, %r16;
	mad.lo.s32 	%r50, %r49, %r14, %r1;
	mul.wide.s32 	%rd10, %r50, 4;
	add.s64 	%rd11, %rd3, %rd10;
	ld.global.f32 	%f371, [%rd11];
	add.f32 	%f372, %f393, %f371;
	st.global.f32 	[%rd11], %f372;
	add.s32 	%r51, %r49, %r16;
	mad.lo.s32 	%r52, %r51, %r14, %r1;
	mul.wide.s32 	%rd12, %r52, 4;
	add.s64 	%rd13, %rd3, %rd12;
	ld.global.f32 	%f373, [%rd13];
	add.f32 	%f374, %f392, %f373;
	st.global.f32 	[%rd13], %f374;
	add.s32 	%r53, %r51, %r16;
	mad.lo.s32 	%r54, %r53, %r14, %r1;
	mul.wide.s32 	%rd14, %r54, 4;
	add.s64 	%rd15, %rd3, %rd14;
	ld.global.f32 	%f375, [%rd15];
	add.f32 	%f376, %f391, %f375;
	st.global.f32 	[%rd15], %f376;
	add.s32 	%r55, %r53, %r16;
	mad.lo.s32 	%r56, %r55, %r14, %r1;
	mul.wide.s32 	%rd16, %r56, 4;
	add.s64 	%rd17, %rd3, %rd16;
	ld.global.f32 	%f377, [%rd17];
	add.f32 	%f378, %f390, %f377;
	st.global.f32 	[%rd17], %f378;
	add.s32 	%r57, %r55, %r16;
	mad.lo.s32 	%r58, %r57, %r14, %r1;
	mul.wide.s32 	%rd18, %r58, 4;
	add.s64 	%rd19, %rd3, %rd18;
	ld.global.f32 	%f379, [%rd19];
	add.f32 	%f380, %f389, %f379;
	st.global.f32 	[%rd19], %f380;
$L__BB3_6:
	ret;

}


// ===== COMPILED SASS (sm_100) =====

	.target	sm_100

	.elftype	@"ET_EXEC"


//--------------------- .note.nv.tkinfo           --------------------------
	.section	.note.nv.tkinfo,"",@"SHT_NOTE"
	.sectionflags	@"SHF_NOTE_NV_TKINFO"
	.tkinfo
        /*0018*/ 	.word	0x00000002
        /*0030*/ 	.string	""
        /*0030*/ 	.string	"ptxas"
        /*0030*/ 	.string	"Cuda compilation tools, release 13.0, V13.0.88"
        /*0030*/ 	.string	"Build cuda_13.0.r13.0/compiler.36424714_0"
        /*0030*/ 	.string	"-arch sm_100 -m 64 "



//--------------------- .note.nv.cuinfo           --------------------------
	.section	.note.nv.cuinfo,"",@"SHT_NOTE"
	.sectionflags	@"SHF_NOTE_NV_CUINFO"
        /*0018*/ 	.short	0x0002
        /*001a*/ 	.short	0x0064
        /*001c*/ 	.short	0x0082
	.zero		2


//--------------------- .nv.info                  --------------------------
	.section	.nv.info,"",@"SHT_CUDA_INFO"
	.align	4


	//----- nvinfo : EIATTR_REGCOUNT
	.align		4
        /*0000*/ 	.byte	0x04, 0x2f
        /*0002*/ 	.short	(.L_3 - .L_2)
	.align		4
.L_2:
        /*0004*/ 	.word	index@(_Z14fdk_kernel_3DWPfiiiifffffy)
        /*0008*/ 	.word	0x00000037


	//----- nvinfo : EIATTR_FRAME_SIZE
	.align		4
.L_3:
        /*000c*/ 	.byte	0x04, 0x11
        /*000e*/ 	.short	(.L_5 - .L_4)
	.align		4
.L_4:
        /*0010*/ 	.word	index@($__internal_3_$__cuda_sm20_sqrt_rn_f32_slowpath)
        /*0014*/ 	.word	0x00000000


	//----- nvinfo : EIATTR_FRAME_SIZE
	.align		4
.L_5:
        /*0018*/ 	.byte	0x04, 0x11
        /*001a*/ 	.short	(.L_7 - .L_6)
	.align		4
.L_6:
        /*001c*/ 	.word	index@(_Z14fdk_kernel_3DWPfiiiifffffy)
        /*0020*/ 	.word	0x00000000


	//----- nvinfo : EIATTR_REGCOUNT
	.align		4
.L_7:
        /*0024*/ 	.byte	0x04, 0x2f
        /*0026*/ 	.short	(.L_9 - .L_8)
	.align		4
.L_8:
        /*0028*/ 	.word	index@(_Z16fdk_kernel_3DW_RPfiiiiifffffy)
        /*002c*/ 	.word	0x00000037


	//----- nvinfo : EIATTR_FRAME_SIZE
	.align		4
.L_9:
        /*0030*/ 	.byte	0x04, 0x11
        /*0032*/ 	.short	(.L_11 - .L_10)
	.align		4
.L_10:
        /*0034*/ 	.word	index@($__internal_2_$__cuda_sm20_sqrt_rn_f32_slowpath)
        /*0038*/ 	.word	0x00000000


	//----- nvinfo : EIATTR_FRAME_SIZE
	.align		4
.L_11:
        /*003c*/ 	.byte	0x04, 0x11
        /*003e*/ 	.short	(.L_13 - .L_12)
	.align		4
.L_12:
        /*0040*/ 	.word	index@(_Z16fdk_kernel_3DW_RPfiiiiifffffy)
        /*0044*/ 	.word	0x00000000


	//----- nvinfo : EIATTR_REGCOUNT
	.align		4
.L_13:
        /*0048*/ 	.byte	0x04, 0x2f
        /*004a*/ 	.short	(.L_15 - .L_14)
	.align		4
.L_14:
        /*004c*/ 	.word	index@(_Z17fdk_kernel_3DW_HAPfiiiifffffy)
        /*0050*/ 	.word	0x00000038


	//----- nvinfo : EIATTR_FRAME_SIZE
	.align		4
.L_15:
        /*0054*/ 	.byte	0x04, 0x11
        /*0056*/ 	.short	(.L_17 - .L_16)
	.align		4
.L_16:
        /*0058*/ 	.word	index@($__internal_1_$__cuda_sm20_sqrt_rn_f32_slowpath)
        /*005c*/ 	.word	0x00000000


	//----- nvinfo : EIATTR_FRAME_SIZE
	.align		4
.L_17:
        /*0060*/ 	.byte	0x04, 0x11
        /*0062*/ 	.short	(.L_19 - .L_18)
	.align		4
.L_18:
        /*0064*/ 	.word	index@(_Z17fdk_kernel_3DW_HAPfiiiifffffy)
        /*0068*/ 	.word	0x00000000


	//----- nvinfo : EIATTR_REGCOUNT
	.align		4
.L_19:
        /*006c*/ 	.byte	0x04, 0x2f
        /*006e*/ 	.short	(.L_21 - .L_20)
	.align		4
.L_20:
        /*0070*/ 	.word	index@(_Z19fdk_kernel_3DW_R_HAPfiiiiifffffy)
        /*0074*/ 	.word	0x00000038


	//----- nvinfo : EIATTR_FRAME_SIZE
	.align		4
.L_21:
        /*0078*/ 	.byte	0x04, 0x11
        /*007a*/ 	.short	(.L_23 - .L_22)
	.align		4
.L_22:
        /*007c*/ 	.word	index@($__internal_0_$__cuda_sm20_sqrt_rn_f32_slowpath)
        /*0080*/ 	.word	0x00000000


	//----- nvinfo : EIATTR_FRAME_SIZE
	.align		4
.L_23:
        /*0084*/ 	.byte	0x04, 0x11
        /*0086*/ 	.short	(.L_25 - .L_24)
	.align		4
.L_24:
        /*0088*/ 	.word	index@(_Z19fdk_kernel_3DW_R_HAPfiiiiifffffy)
        /*008c*/ 	.word	0x00000000


	//----- nvinfo : EIATTR_MIN_STACK_SIZE
	.align		4
.L_25:
        /*0090*/ 	.byte	0x04, 0x12
        /*0092*/ 	.short	(.L_27 - .L_26)
	.align		4
.L_26:
        /*0094*/ 	.word	index@(_Z19fdk_kernel_3DW_R_HAPfiiiiifffffy)
        /*0098*/ 	.word	0x00000000


	//----- nvinfo : EIATTR_MIN_STACK_SIZE
	.align		4
.L_27:
        /*009c*/ 	.byte	0x04, 0x12
        /*009e*/ 	.short	(.L_29 - .L_28)
	.align		4
.L_28:
        /*00a0*/ 	.word	index@(_Z17fdk_kernel_3DW_HAPfiiiifffffy)
        /*00a4*/ 	.word	0x00000000


	//----- nvinfo : EIATTR_MIN_STACK_SIZE
	.align		4
.L_29:
        /*00a8*/ 	.byte	0x04, 0x12
        /*00aa*/ 	.short	(.L_31 - .L_30)
	.align		4
.L_30:
        /*00ac*/ 	.word	index@(_Z16fdk_kernel_3DW_RPfiiiiifffffy)
        /*00b0*/ 	.word	0x00000000


	//----- nvinfo : EIATTR_MIN_STACK_SIZE
	.align		4
.L_31:
        /*00b4*/ 	.byte	0x04, 0x12
        /*00b6*/ 	.short	(.L_33 - .L_32)
	.align		4
.L_32:
        /*00b8*/ 	.word	index@(_Z14fdk_kernel_3DWPfiiiifffffy)
        /*00bc*/ 	.word	0x00000000
.L_33:


//--------------------- .nv.compat                --------------------------
	.section	.nv.compat,"",@"SHT_CUDA_COMPAT_INFO"
	.align	4
        /*0000*/ 	.byte	0x02, 0x09, 0x00, 0x00, 0x02, 0x02, 0x02, 0x00, 0x02, 0x05, 0x05, 0x00, 0x03, 0x07, 0x01, 0x01
        /*0010*/ 	.byte	0x02, 0x03, 0x00, 0x00, 0x02, 0x06, 0x01, 0x00, 0x04, 0x0b, 0x08, 0x00, 0x01, 0x00, 0x00, 0x00
        /*0020*/ 	.byte	0x00, 0x00, 0x00, 0x00


//--------------------- .nv.info._Z19fdk_kernel_3DW_R_HAPfiiiiifffffy --------------------------
	.section	.nv.info._Z19fdk_kernel_3DW_R_HAPfiiiiifffffy,"",@"SHT_CUDA_INFO"
	.sectionflags	@""
	.align	4


	//----- nvinfo : EIATTR_CUDA_API_VERSION
	.align		4
        /*0000*/ 	.byte	0x04, 0x37
        /*0002*/ 	.short	(.L_35 - .L_34)
.L_34:
        /*0004*/ 	.word	0x00000082


	//----- nvinfo : EIATTR_KPARAM_INFO
	.align		4
.L_35:
        /*0008*/ 	.byte	0x04, 0x17
        /*000a*/ 	.short	(.L_37 - .L_36)
.L_36:
        /*000c*/ 	.word	0x00000000
        /*0010*/ 	.short	0x000b
        /*0012*/ 	.short	0x0030
        /*0014*/ 	.byte	0x00, 0xf0, 0x21, 0x00


	//----- nvinfo : EIATTR_KPARAM_INFO
	.align		4
.L_37:
        /*0018*/ 	.byte	0x04, 0x17
        /*001a*/ 	.short	(.L_39 - .L_38)
.L_38:
        /*001c*/ 	.word	0x00000000
        /*0020*/ 	.short	0x000a
        /*0022*/ 	.short	0x002c
        /*0024*/ 	.byte	0x00, 0xf0, 0x11, 0x00


	//----- nvinfo : EIATTR_KPARAM_INFO
	.align		4
.L_39:
        /*0028*/ 	.byte	0x04, 0x17
        /*002a*/ 	.short	(.L_41 - .L_40)
.L_40:
        /*002c*/ 	.word	0x00000000
        /*0030*/ 	.short	0x0009
        /*0032*/ 	.short	0x0028
        /*0034*/ 	.byte	0x00, 0xf0, 0x11, 0x00


	//----- nvinfo : EIATTR_KPARAM_INFO
	.align		4
.L_41:
        /*0038*/ 	.byte	0x04, 0x17
        /*003a*/ 	.short	(.L_43 - .L_42)
.L_42:
        /*003c*/ 	.word	0x00000000
        /*0040*/ 	.short	0x0008
        /*0042*/ 	.short	0x0024
        /*0044*/ 	.byte	0x00, 0xf0, 0x11, 0x00


	//----- nvinfo : EIATTR_KPARAM_INFO
	.align		4
.L_43:
        /*0048*/ 	.byte	0x04, 0x17
        /*004a*/ 	.short	(.L_45 - .L_44)
.L_44:
        /*004c*/ 	.word	0x00000000
        /*0050*/ 	.short	0x0007
        /*0052*/ 	.short	0x0020
        /*0054*/ 	.byte	0x00, 0xf0, 0x11, 0x00


	//----- nvinfo : EIATTR_KPARAM_INFO
	.align		4
.L_45:
        /*0058*/ 	.byte	0x04, 0x17
        /*005a*/ 	.short	(.L_47 - .L_46)
.L_46:
        /*005c*/ 	.word	0x00000000
        /*0060*/ 	.short	0x0006
        /*0062*/ 	.short	0x001c
        /*0064*/ 	.byte	0x00, 0xf0, 0x11, 0x00


	//----- nvinfo : EIATTR_KPARAM_INFO
	.align		4
.L_47:
        /*0068*/ 	.byte	0x04, 0x17
        /*006a*/ 	.short	(.L_49 - .L_48)
.L_48:
        /*006c*/ 	.word	0x00000000
        /*0070*/ 	.short	0x0005
        /*0072*/ 	.short	0x0018
        /*0074*/ 	.byte	0x00, 0xf0, 0x11, 0x00


	//----- nvinfo : EIATTR_KPARAM_INFO
	.align		4
.L_49:
        /*0078*/ 	.byte	0x04, 0x17
        /*007a*/ 	.short	(.L_51 - .L_50)
.L_50:
        /*007c*/ 	.word	0x00000000
        /*0080*/ 	.short	0x0004
        /*0082*/ 	.short	0x0014
        /*0084*/ 	.byte	0x00, 0xf0, 0x11, 0x00


	//----- nvinfo : EIATTR_KPARAM_INFO
	.align		4
.L_51:
        /*0088*/ 	.byte	0x04, 0x17
        /*008a*/ 	.short	(.L_53 - .L_52)
.L_52:
        /*008c*/ 	.word	0x00000000
        /*0090*/ 	.short	0x0003
        /*0092*/ 	.short	0x0010
        /*0094*/ 	.byte	0x00, 0xf0, 0x11, 0x00


	//----- nvinfo : EIATTR_KPARAM_INFO
	.align		4
.L_53:
        /*0098*/ 	.byte	0x04, 0x17
        /*009a*/ 	.short	(.L_55 - .L_54)
.L_54:
        /*009c*/ 	.word	0x00000000
        /*00a0*/ 	.short	0x0002
        /*00a2*/ 	.short	0x000c
        /*00a4*/ 	.byte	0x00, 0xf0, 0x11, 0x00


	//----- nvinfo : EIATTR_KPARAM_INFO
	.align		4
.L_55:
        /*00a8*/ 	.byte	0x04, 0x17
        /*00aa*/ 	.short	(.L_57 - .L_56)
.L_56:
        /*00ac*/ 	.word	0x00000000
        /*00b0*/ 	.short	0x0001
        /*00b2*/ 	.short	0x0008
        /*00b4*/ 	.byte	0x00, 0xf0, 0x11, 0x00


	//----- nvinfo : EIATTR_KPARAM_INFO
	.align		4
.L_57:
        /*00b8*/ 	.byte	0x04, 0x17
        /*00ba*/ 	.short	(.L_59 - .L_58)
.L_58:
        /*00bc*/ 	.word	0x00000000
        /*00c0*/ 	.short	0x0000
        /*00c2*/ 	.short	0x0000
        /*00c4*/ 	.byte	0x00, 0xf5, 0x21, 0x00


	//----- nvinfo : EIATTR_SPARSE_MMA_MASK
	.align		4
.L_59:
        /*00c8*/ 	.byte	0x03, 0x50
        /*00ca*/ 	.short	0x0000


	//----- nvinfo : EIATTR_MAXREG_COUNT
	.align		4
        /*00cc*/ 	.byte	0x03, 0x1b
        /*00ce*/ 	.short	0x00ff


	//----- nvinfo : EIATTR_MERCURY_ISA_VERSION
	.align		4
        /*00d0*/ 	.byte	0x03, 0x5f
        /*00d2*/ 	.short	0x0101


	//----- nvinfo : EIATTR_VRC_CTA_INIT_COUNT
	.align		4
        /*00d4*/ 	.byte	0x02, 0x4a
	.zero		1
	.zero		1


	//----- nvinfo : EIATTR_EXIT_INSTR_OFFSETS
	.align		4
        /*00d8*/ 	.byte	0x04, 0x1c
        /*00da*/ 	.short	(.L_61 - .L_60)


	//   ....[0]....
.L_60:
        /*00dc*/ 	.word	0x00000150


	//   ....[1]....
        /*00e0*/ 	.word	0x00000250


	//   ....[2]....
        /*00e4*/ 	.word	0x00001a20


	//----- nvinfo : EIATTR_CRS_STACK_SIZE
	.align		4
.L_61:
        /*00e8*/ 	.byte	0x04, 0x1e
        /*00ea*/ 	.short	(.L_63 - .L_62)
.L_62:
        /*00ec*/ 	.word	0x00000000


	//----- nvinfo : EIATTR_CBANK_PARAM_SIZE
	.align		4
.L_63:
        /*00f0*/ 	.byte	0x03, 0x19
        /*00f2*/ 	.short	0x0038


	//----- nvinfo : EIATTR_PARAM_CBANK
	.align		4
        /*00f4*/ 	.byte	0x04, 0x0a
        /*00f6*/ 	.short	(.L_65 - .L_64)
	.align		4
.L_64:
        /*00f8*/ 	.word	index@(.nv.constant0._Z19fdk_kernel_3DW_R_HAPfiiiiifffffy)
        /*00fc*/ 	.short	0x0380
        /*00fe*/ 	.short	0x0038


	//----- nvinfo : EIATTR_SW_WAR
	.align		4
.L_65:
        /*0100*/ 	.byte	0x04, 0x36
        /*0102*/ 	.short	(.L_67 - .L_66)
.L_66:
        /*0104*/ 	.word	0x00000008
.L_67:


//--------------------- .nv.info._Z17fdk_kernel_3DW_HAPfiiiifffffy --------------------------
	.section	.nv.info._Z17fdk_kernel_3DW_HAPfiiiifffffy,"",@"SHT_CUDA_INFO"
	.sectionflags	@""
	.align	4


	//----- nvinfo : EIATTR_CUDA_API_VERSION
	.align		4
        /*0000*/ 	.byte	0x04, 0x37
        /*0002*/ 	.short	(.L_69 - .L_68)
.L_68:
        /*0004*/ 	.word	0x00000082


	//----- nvinfo : EIATTR_KPARAM_INFO
	.align		4
.L_69:
        /*0008*/ 	.byte	0x04, 0x17
        /*000a*/ 	.short	(.L_71 - .L_70)
.L_70:
        /*000c*/ 	.word	0x00000000
        /*0010*/ 	.short	0x000a
        /*0012*/ 	.short	0x0030
        /*0014*/ 	.byte	0x00, 0xf0, 0x21, 0x00


	//----- nvinfo : EIATTR_KPARAM_INFO
	.align		4
.L_71:
        /*0018*/ 	.byte	0x04, 0x17
        /*001a*/ 	.short	(.L_73 - .L_72)
.L_72:
        /*001c*/ 	.word	0x00000000
        /*0020*/ 	.short	0x0009
        /*0022*/ 	.short	0x0028
        /*0024*/ 	.byte	0x00, 0xf0, 0x11, 0x00


	//----- nvinfo : EIATTR_KPARAM_INFO
	.align		4
.L_73:
        /*0028*/ 	.byte	0x04, 0x17
        /*002a*/ 	.short	(.L_75 - .L_74)
.L_74:
        /*002c*/ 	.word	0x00000000
        /*0030*/ 	.short	0x0008
        /*0032*/ 	.short	0x0024
        /*0034*/ 	.byte	0x00, 0xf0, 0x11, 0x00


	//----- nvinfo : EIATTR_KPARAM_INFO
	.align		4
.L_75:
        /*0038*/ 	.byte	0x04, 0x17
        /*003a*/ 	.short	(.L_77 - .L_76)
.L_76:
        /*003c*/ 	.word	0x00000000
        /*0040*/ 	.short	0x0007
        /*0042*/ 	.short	0x0020
        /*0044*/ 	.byte	0x00, 0xf0, 0x11, 0x00


	//----- nvinfo : EIATTR_KPARAM_INFO
	.align		4
.L_77:
        /*0048*/ 	.byte	0x04, 0x17
        /*004a*/ 	.short	(.L_79 - .L_78)
.L_78:
        /*004c*/ 	.word	0x00000000
        /*0050*/ 	.short	0x0006
        /*0052*/ 	.short	0x001c
        /*0054*/ 	.byte	0x00, 0xf0, 0x11, 0x00


	//----- nvinfo : EIATTR_KPARAM_INFO
	.align		4
.L_79:
        /*0058*/ 	.byte	0x04, 0x17
        /*005a*/ 	.short	(.L_81 - .L_80)
.L_80:
        /*005c*/ 	.word	0x00000000
        /*0060*/ 	.short	0x0005
        /*0062*/ 	.short	0x0018
        /*0064*/ 	.byte	0x00, 0xf0, 0x11, 0x00


	//----- nvinfo : EIATTR_KPARAM_INFO
	.align		4
.L_81:
        /*0068*/ 	.byte	0x04, 0x17
        /*006a*/ 	.short	(.L_83 - .L_82)
.L_82:
        /*006c*/ 	.word	0x00000000
        /*0070*/ 	.short	0x0004
        /*0072*/ 	.short	0x0014
        /*0074*/ 	.byte	0x00, 0xf0, 0x11, 0x00


	//----- nvinfo : EIATTR_KPARAM_INFO
	.align		4
.L_83:
        /*0078*/ 	.byte	0x04, 0x17
        /*007a*/ 	.short	(.L_85 - .L_84)
.L_84:
        /*007c*/ 	.word	0x00000000
        /*0080*/ 	.short	0x0003
        /*0082*/ 	.short	0x0010
        /*0084*/ 	.byte	0x00, 0xf0, 0x11, 0x00


	//----- nvinfo : EIATTR_KPARAM_INFO
	.align		4
.L_85:
        /*0088*/ 	.byte	0x04, 0x17
        /*008a*/ 	.short	(.L_87 - .L_86)
.L_86:
        /*008c*/ 	.word	0x00000000
        /*0090*/ 	.short	0x0002
        /*0092*/ 	.short	0x000c
        /*0094*/ 	.byte	0x00, 0xf0, 0x11, 0x00


	//----- nvinfo : EIATTR_KPARAM_INFO
	.align		4
.L_87:
        /*0098*/ 	.byte	0x04, 0x17
        /*009a*/ 	.short	(.L_89 - .L_88)
.L_88:
        /*009c*/ 	.word	0x00000000
        /*00a0*/ 	.short	0x0001
        /*00a2*/ 	.short	0x0008
        /*00a4*/ 	.byte	0x00, 0xf0, 0x11, 0x00


	//----- nvinfo : EIATTR_KPARAM_INFO
	.align		4
.L_89:
        /*00a8*/ 	.byte	0x04, 0x17
        /*00aa*/ 	.short	(.L_91 - .L_90)
.L_90:
        /*00ac*/ 	.word	0x00000000
        /*00b0*/ 	.short	0x0000
        /*00b2*/ 	.short	0x0000
        /*00b4*/ 	.byte	0x00, 0xf5, 0x21, 0x00


	//----- nvinfo : EIATTR_SPARSE_MMA_MASK
	.align		4
.L_91:
        /*00b8*/ 	.byte	0x03, 0x50
        /*00ba*/ 	.short	0x0000


	//----- nvinfo : EIATTR_MAXREG_COUNT
	.align		4
        /*00bc*/ 	.byte	0x03, 0x1b
        /*00be*/ 	.short	0x00ff


	//----- nvinfo : EIATTR_MERCURY_ISA_VERSION
	.align		4
        /*00c0*/ 	.byte	0x03, 0x5f
        /*00c2*/ 	.short	0x0101


	//----- nvinfo : EIATTR_VRC_CTA_INIT_COUNT
	.align		4
        /*00c4*/ 	.byte	0x02, 0x4a
	.zero		1
	.zero		1


	//----- nvinfo : EIATTR_EXIT_INSTR_OFFSETS
	.align		4
        /*00c8*/ 	.byte	0x04, 0x1c
        /*00ca*/ 	.short	(.L_93 - .L_92)


	//   ....[0]....
.L_92:
        /*00cc*/ 	.word	0x00000140


	//   ....[1]....
        /*00d0*/ 	.word	0x00000240


	//   ....[2]....
        /*00d4*/ 	.word	0x000019e0


	//----- nvinfo : EIATTR_CRS_STACK_SIZE
	.align		4
.L_93:
        /*00d8*/ 	.byte	0x04, 0x1e
        /*00da*/ 	.short	(.L_95 - .L_94)
.L_94:
        /*00dc*/ 	.word	0x00000000


	//----- nvinfo : EIATTR_CBANK_PARAM_SIZE
	.align		4
.L_95:
        /*00e0*/ 	.byte	0x03, 0x19
        /*00e2*/ 	.short	0x0038


	//----- nvinfo : EIATTR_PARAM_CBANK
	.align		4
        /*00e4*/ 	.byte	0x04, 0x0a
        /*00e6*/ 	.short	(.L_97 - .L_96)
	.align		4
.L_96:
        /*00e8*/ 	.word	index@(.nv.constant0._Z17fdk_kernel_3DW_HAPfiiiifffffy)
        /*00ec*/ 	.short	0x0380
        /*00ee*/ 	.short	0x0038


	//----- nvinfo : EIATTR_SW_WAR
	.align		4
.L_97:
        /*00f0*/ 	.byte	0x04, 0x36
        /*00f2*/ 	.short	(.L_99 - .L_98)
.L_98:
        /*00f4*/ 	.word	0x00000008
.L_99:


//--------------------- .nv.info._Z16fdk_kernel_3DW_RPfiiiiifffffy --------------------------
	.section	.nv.info._Z16fdk_kernel_3DW_RPfiiiiifffffy,"",@"SHT_CUDA_INFO"
	.sectionflags	@""
	.align	4


	//----- nvinfo : EIATTR_CUDA_API_VERSION
	.align		4
        /*0000*/ 	.byte	0x04, 0x37
        /*0002*/ 	.short	(.L_101 - .L_100)
.L_100:
        /*0004*/ 	.word	0x00000082


	//----- nvinfo : EIATTR_KPARAM_INFO
	.align		4
.L_101:
        /*0008*/ 	.byte	0x04, 0x17
        /*000a*/ 	.short	(.L_103 - .L_102)
.L_102:
        /*000c*/ 	.word	0x00000000
        /*0010*/ 	.short	0x000b
        /*0012*/ 	.short	0x0030
        /*0014*/ 	.byte	0x00, 0xf0, 0x21, 0x00


	//----- nvinfo : EIATTR_KPARAM_INFO
	.align		4
.L_103:
        /*0018*/ 	.byte	0x04, 0x17
        /*001a*/ 	.short	(.L_105 - .L_104)
.L_104:
        /*001c*/ 	.word	0x00000000
        /*0020*/ 	.short	0x000a
        /*0022*/ 	.short	0x002c
        /*0024*/ 	.byte	0x00, 0xf0, 0x11, 0x00


	//----- nvinfo : EIATTR_KPARAM_INFO
	.align		4
.L_105:
        /*0028*/ 	.byte	0x04, 0x17
        /*002a*/ 	.short	(.L_107 - .L_106)
.L_106:
        /*002c*/ 	.word	0x00000000
        /*0030*/ 	.short	0x0009
        /*0032*/ 	.short	0x0028
        /*0034*/ 	.byte	0x00, 0xf0, 0x11, 0x00


	//----- nvinfo : EIATTR_KPARAM_INFO
	.align		4
.L_107:
        /*0038*/ 	.byte	0x04, 0x17
        /*003a*/ 	.short	(.L_109 - .L_108)
.L_108:
        /*003c*/ 	.word	0x00000000
        /*0040*/ 	.short	0x0008
        /*0042*/ 	.short	0x0024
        /*0044*/ 	.byte	0x00, 0xf0, 0x11, 0x00


	//----- nvinfo : EIATTR_KPARAM_INFO
	.align		4
.L_109:
        /*0048*/ 	.byte	0x04, 0x17
        /*004a*/ 	.short	(.L_111 - .L_110)
.L_110:
        /*004c*/ 	.word	0x00000000
        /*0050*/ 	.short	0x0007
        /*0052*/ 	.short	0x0020
        /*0054*/ 	.byte	0x00, 0xf0, 0x11, 0x00


	//----- nvinfo : EIATTR_KPARAM_INFO
	.align		4
.L_111:
        /*0058*/ 	.byte	0x04, 0x17
        /*005a*/ 	.short	(.L_113 - .L_112)
.L_112:
        /*005c*/ 	.word	0x00000000
        /*0060*/ 	.short	0x0006
        /*0062*/ 	.short	0x001c
        /*0064*/ 	.byte	0x00, 0xf0, 0x11, 0x00


	//----- nvinfo : EIATTR_KPARAM_INFO
	.align		4
.L_113:
        /*0068*/ 	.byte	0x04, 0x17
        /*006a*/ 	.short	(.L_115 - .L_114)
.L_114:
        /*006c*/ 	.word	0x00000000
        /*0070*/ 	.short	0x0005
        /*0072*/ 	.short	0x0018
        /*0074*/ 	.byte	0x00, 0xf0, 0x11, 0x00


	//----- nvinfo : EIATTR_KPARAM_INFO
	.align		4
.L_115:
        /*0078*/ 	.byte	0x04, 0x17
        /*007a*/ 	.short	(.L_117 - .L_116)
.L_116:
        /*007c*/ 	.word	0x00000000
        /*0080*/ 	.short	0x0004
        /*0082*/ 	.short	0x0014
        /*0084*/ 	.byte	0x00, 0xf0, 0x11, 0x00


	//----- nvinfo : EIATTR_KPARAM_INFO
	.align		4
.L_117:
        /*0088*/ 	.byte	0x04, 0x17
        /*008a*/ 	.short	(.L_119 - .L_118)
.L_118:
        /*008c*/ 	.word	0x00000000
        /*0090*/ 	.short	0x0003
        /*0092*/ 	.short	0x0010
        /*0094*/ 	.byte	0x00, 0xf0, 0x11, 0x00


	//----- nvinfo : EIATTR_KPARAM_INFO
	.align		4
.L_119:
        /*0098*/ 	.byte	0x04, 0x17
        /*009a*/ 	.short	(.L_121 - .L_120)
.L_120:
        /*009c*/ 	.word	0x00000000
        /*00a0*/ 	.short	0x0002
        /*00a2*/ 	.short	0x000c
        /*00a4*/ 	.byte	0x00, 0xf0, 0x11, 0x00


	//----- nvinfo : EIATTR_KPARAM_INFO
	.align		4
.L_121:
        /*00a8*/ 	.byte	0x04, 0x17
        /*00aa*/ 	.short	(.L_123 - .L_122)
.L_122:
        /*00ac*/ 	.word	0x00000000
        /*00b0*/ 	.short	0x0001
        /*00b2*/ 	.short	0x0008
        /*00b4*/ 	.byte	0x00, 0xf0, 0x11, 0x00


	//----- nvinfo : EIATTR_KPARAM_INFO
	.align		4
.L_123:
        /*00b8*/ 	.byte	0x04, 0x17
        /*00ba*/ 	.short	(.L_125 - .L_124)
.L_124:
        /*00bc*/ 	.word	0x00000000
        /*00c0*/ 	.short	0x0000
        /*00c2*/ 	.short	0x0000
        /*00c4*/ 	.byte	0x00, 0xf5, 0x21, 0x00


	//----- nvinfo : EIATTR_SPARSE_MMA_MASK
	.align		4
.L_125:
        /*00c8*/ 	.byte	0x03, 0x50
        /*00ca*/ 	.short	0x0000


	//----- nvinfo : EIATTR_MAXREG_COUNT
	.align		4
        /*00cc*/ 	.byte	0x03, 0x1b
        /*00ce*/ 	.short	0x00ff


	//----- nvinfo : EIATTR_MERCURY_ISA_VERSION
	.align		4
        /*00d0*/ 	.byte	0x03, 0x5f
        /*00d2*/ 	.short	0x0101


	//----- nvinfo : EIATTR_VRC_CTA_INIT_COUNT
	.align		4
        /*00d4*/ 	.byte	0x02, 0x4a
	.zero		1
	.zero		1


	//----- nvinfo : EIATTR_EXIT_INSTR_OFFSETS
	.align		4
        /*00d8*/ 	.byte	0x04, 0x1c
        /*00da*/ 	.short	(.L_127 - .L_126)


	//   ....[0]....
.L_126:
        /*00dc*/ 	.word	0x00000150


	//   ....[1]....
        /*00e0*/ 	.word	0x00000250


	//   ....[2]....
        /*00e4*/ 	.word	0x00000f30


	//----- nvinfo : EIATTR_CRS_STACK_SIZE
	.align		4
.L_127:
        /*00e8*/ 	.byte	0x04, 0x1e
        /*00ea*/ 	.short	(.L_129 - .L_128)
.L_128:
        /*00ec*/ 	.word	0x00000000


	//----- nvinfo : EIATTR_CBANK_PARAM_SIZE
	.align		4
.L_129:
        /*00f0*/ 	.byte	0x03, 0x19
        /*00f2*/ 	.short	0x0038


	//----- nvinfo : EIATTR_PARAM_CBANK
	.align		4
        /*00f4*/ 	.byte	0x04, 0x0a
        /*00f6*/ 	.short	(.L_131 - .L_130)
	.align		4
.L_130:
        /*00f8*/ 	.word	index@(.nv.constant0._Z16fdk_kernel_3DW_RPfiiiiifffffy)
        /*00fc*/ 	.short	0x0380
        /*00fe*/ 	.short	0x0038


	//----- nvinfo : EIATTR_SW_WAR
	.align		4
.L_131:
        /*0100*/ 	.byte	0x04, 0x36
        /*0102*/ 	.short	(.L_133 - .L_132)
.L_132:
        /*0104*/ 	.word	0x00000008
.L_133:


//--------------------- .nv.info._Z14fdk_kernel_3DWPfiiiifffffy --------------------------
	.section	.nv.info._Z14fdk_kernel_3DWPfiiiifffffy,"",@"SHT_CUDA_INFO"
	.sectionflags	@""
	.align	4


	//----- nvinfo : EIATTR_CUDA_API_VERSION
	.align		4
        /*0000*/ 	.byte	0x04, 0x37
        /*0002*/ 	.short	(.L_135 - .L_134)
.L_134:
        /*0004*/ 	.word	0x00000082


	//----- nvinfo : EIATTR_KPARAM_INFO
	.align		4
.L_135:
        /*0008*/ 	.byte	0x04, 0x17
        /*000a*/ 	.short	(.L_137 - .L_136)
.L_136:
        /*000c*/ 	.word	0x00000000
        /*0010*/ 	.short	0x000a
        /*0012*/ 	.short	0x0030
        /*0014*/ 	.byte	0x00, 0xf0, 0x21, 0x00


	//----- nvinfo : EIATTR_KPARAM_INFO
	.align		4
.L_137:
        /*0018*/ 	.byte	0x04, 0x17
        /*001a*/ 	.short	(.L_139 - .L_138)
.L_138:
        /*001c*/ 	.word	0x00000000
        /*0020*/ 	.short	0x0009
        /*0022*/ 	.short	0x0028
        /*0024*/ 	.byte	0x00, 0xf0, 0x11, 0x00


	//----- nvinfo : EIATTR_KPARAM_INFO
	.align		4
.L_139:
        /*0028*/ 	.byte	0x04, 0x17
        /*002a*/ 	.short	(.L_141 - .L_140)
.L_140:
        /*002c*/ 	.word	0x00000000
        /*0030*/ 	.short	0x0008
        /*0032*/ 	.short	0x0024
        /*0034*/ 	.byte	0x00, 0xf0, 0x11, 0x00


	//----- nvinfo : EIATTR_KPARAM_INFO
	.align		4
.L_141:
        /*0038*/ 	.byte	0x04, 0x17
        /*003a*/ 	.short	(.L_143 - .L_142)
.L_142:
        /*003c*/ 	.word	0x00000000
        /*0040*/ 	.short	0x0007
        /*0042*/ 	.short	0x0020
        /*0044*/ 	.byte	0x00, 0xf0, 0x11, 0x00


	//----- nvinfo : EIATTR_KPARAM_INFO
	.align		4
.L_143:
        /*0048*/ 	.byte	0x04, 0x17
        /*004a*/ 	.short	(.L_145 - .L_144)
.L_144:
        /*004c*/ 	.word	0x00000000
        /*0050*/ 	.short	0x0006
        /*0052*/ 	.short	0x001c
        /*0054*/ 	.byte	0x00, 0xf0, 0x11, 0x00


	//----- nvinfo : EIATTR_KPARAM_INFO
	.align		4
.L_145:
        /*0058*/ 	.byte	0x04, 0x17
        /*005a*/ 	.short	(.L_147 - .L_146)
.L_146:
        /*005c*/ 	.word	0x00000000
        /*0060*/ 	.short	0x0005
        /*0062*/ 	.short	0x0018
        /*0064*/ 	.byte	0x00, 0xf0, 0x11, 0x00


	//----- nvinfo : EIATTR_KPARAM_INFO
	.align		4
.L_147:
        /*0068*/ 	.byte	0x04, 0x17
        /*006a*/ 	.short	(.L_149 - .L_148)
.L_148:
        /*006c*/ 	.word	0x00000000
        /*0070*/ 	.short	0x0004
        /*0072*/ 	.short	0x0014
        /*0074*/ 	.byte	0x00, 0xf0, 0x11, 0x00


	//----- nvinfo : EIATTR_KPARAM_INFO
	.align		4
.L_149:
        /*0078*/ 	.byte	0x04, 0x17
        /*007a*/ 	.short	(.L_151 - .L_150)
.L_150:
        /*007c*/ 	.word	0x00000000
        /*0080*/ 	.short	0x0003
        /*0082*/ 	.short	0x0010
        /*0084*/ 	.byte	0x00, 0xf0, 0x11, 0x00


	//----- nvinfo : EIATTR_KPARAM_INFO
	.align		4
.L_151:
        /*0088*/ 	.byte	0x04, 0x17
        /*008a*/ 	.short	(.L_153 - .L_152)
.L_152:
        /*008c*/ 	.word	0x00000000
        /*0090*/ 	.short	0x0002
        /*0092*/ 	.short	0x000c
        /*0094*/ 	.byte	0x00, 0xf0, 0x11, 0x00


	//----- nvinfo : EIATTR_KPARAM_INFO
	.align		4
.L_153:
        /*0098*/ 	.byte	0x04, 0x17
        /*009a*/ 	.short	(.L_155 - .L_154)
.L_154:
        /*009c*/ 	.word	0x00000000
        /*00a0*/ 	.short	0x0001
        /*00a2*/ 	.short	0x0008
        /*00a4*/ 	.byte	0x00, 0xf0, 0x11, 0x00


	//----- nvinfo : EIATTR_KPARAM_INFO
	.align		4
.L_155:
        /*00a8*/ 	.byte	0x04, 0x17
        /*00aa*/ 	.short	(.L_157 - .L_156)
.L_156:
        /*00ac*/ 	.word	0x00000000
        /*00b0*/ 	.short	0x0000
        /*00b2*/ 	.short	0x0000
        /*00b4*/ 	.byte	0x00, 0xf5, 0x21, 0x00


	//----- nvinfo : EIATTR_SPARSE_MMA_MASK
	.align		4
.L_157:
        /*00b8*/ 	.byte	0x03, 0x50
        /*00ba*/ 	.short	0x0000


	//----- nvinfo : EIATTR_MAXREG_COUNT
	.align		4
        /*00bc*/ 	.byte	0x03, 0x1b
        /*00be*/ 	.short	0x00ff


	//----- nvinfo : EIATTR_MERCURY_ISA_VERSION
	.align		4
        /*00c0*/ 	.byte	0x03, 0x5f
        /*00c2*/ 	.short	0x0101


	//----- nvinfo : EIATTR_VRC_CTA_INIT_COUNT
	.align		4
        /*00c4*/ 	.byte	0x02, 0x4a
	.zero		1
	.zero		1


	//----- nvinfo : EIATTR_EXIT_INSTR_OFFSETS
	.align		4
        /*00c8*/ 	.byte	0x04, 0x1c
        /*00ca*/ 	.short	(.L_159 - .L_158)


	//   ....[0]....
.L_158:
        /*00cc*/ 	.word	0x00000140


	//   ....[1]....
        /*00d0*/ 	.word	0x00000240


	//   ....[2]....
        /*00d4*/ 	.word	0x00000ef0


	//----- nvinfo : EIATTR_CRS_STACK_SIZE
	.align		4
.L_159:
        /*00d8*/ 	.byte	0x04, 0x1e
        /*00da*/ 	.short	(.L_161 - .L_160)
.L_160:
        /*00dc*/ 	.word	0x00000000


	//----- nvinfo : EIATTR_CBANK_PARAM_SIZE
	.align		4
.L_161:
        /*00e0*/ 	.byte	0x03, 0x19
        /*00e2*/ 	.short	0x0038


	//----- nvinfo : EIATTR_PARAM_CBANK
	.align		4
        /*00e4*/ 	.byte	0x04, 0x0a
        /*00e6*/ 	.short	(.L_163 - .L_162)
	.align		4
.L_162:
        /*00e8*/ 	.word	index@(.nv.constant0._Z14fdk_kernel_3DWPfiiiifffffy)
        /*00ec*/ 	.short	0x0380
        /*00ee*/ 	.short	0x0038


	//----- nvinfo : EIATTR_SW_WAR
	.align		4
.L_163:
        /*00f0*/ 	.byte	0x04, 0x36
        /*00f2*/ 	.short	(.L_165 - .L_164)
.L_164:
        /*00f4*/ 	.word	0x00000008
.L_165:


//--------------------- .nv.callgraph             --------------------------
	.section	.nv.callgraph,"",@"SHT_CUDA_CALLGRAPH"
	.align	4
	.sectionentsize	8
	.align		4
        /*0000*/ 	.word	0x00000000
	.align		4
        /*0004*/ 	.word	0xffffffff
	.align		4
        /*0008*/ 	.word	0x00000000
	.align		4
        /*000c*/ 	.word	0xfffffffe
	.align		4
        /*0010*/ 	.word	0x00000000
	.align		4
        /*0014*/ 	.word	0xfffffffd
	.align		4
        /*0018*/ 	.word	0x00000000
	.align		4
        /*001c*/ 	.word	0xfffffffc


//--------------------- .nv.constant3             --------------------------
	.section	.nv.constant3,"a",@progbits
	.align	4
.nv.constant3:
	.type		fdkConst,@object
	.size		fdkConst,(radsConst - fdkConst)
fdkConst:
	.zero		36
	.type		radsConst,@object
	.size		radsConst,(.L_1 - radsConst)
radsConst:
	.zero		8000
.L_1:


//--------------------- .text._Z19fdk_kernel_3DW_R_HAPfiiiiifffffy --------------------------
	.section	.text._Z19fdk_kernel_3DW_R_HAPfiiiiifffffy,"ax",@progbits
	.align	128
        .global         _Z19fdk_kernel_3DW_R_HAPfiiiiifffffy
        .type           _Z19fdk_kernel_3DW_R_HAPfiiiiifffffy,@function
        .size           _Z19fdk_kernel_3DW_R_HAPfiiiiifffffy,(.L_x_28 - _Z19fdk_kernel_3DW_R_HAPfiiiiifffffy)
        .other          _Z19fdk_kernel_3DW_R_HAPfiiiiifffffy,@"STO_CUDA_ENTRY STV_DEFAULT"
_Z19fdk_kernel_3DW_R_HAPfiiiiifffffy:
.text._Z19fdk_kernel_3DW_R_HAPfiiiiifffffy:
[----:B------:R-:W-:Y:S01]  /*0000*/  LDC R1, c[0x0][0x37c] ;  /* 0x0000df00ff017b82 */ /* 0x000fe20000000800 */
[----:B------:R-:W0:Y:S07]  /*0010*/  S2R R40, SR_TID.Y ;  /* 0x0000000000287919 */ /* 0x000e2e0000002200 */
[----:B------:R-:W1:Y:S01]  /*0020*/  LDC R2, c[0x0][0x360] ;  /* 0x0000d800ff027b82 */ /* 0x000e620000000800 */
[----:B------:R-:W2:Y:S01]  /*0030*/  LDCU UR7, c[0x0][0x398] ;  /* 0x00007300ff0777ac */ /* 0x000ea20008000800 */
[----:B------:R-:W1:Y:S01]  /*0040*/  S2R R41, SR_TID.X ;  /* 0x0000000000297919 */ /* 0x000e620000002100 */
[----:B------:R-:W3:Y:S05]  /*0050*/  LDCU UR6, c[0x0][0x394] ;  /* 0x00007280ff0677ac */ /* 0x000eea0008000800 */
[----:B------:R-:W0:Y:S08]  /*0060*/  S2UR UR5, SR_CTAID.Y ;  /* 0x00000000000579c3 */ /* 0x000e300000002600 */
[----:B------:R-:W0:Y:S01]  /*0070*/  LDC R3, c[0x0][0x364] ;  /* 0x0000d900ff037b82 */ /* 0x000e220000000800 */
[----:B---3--:R-:W-:-:S07]  /*0080*/  I2FP.F32.S32 R0, UR6 ;  /* 0x0000000600007c45 */ /* 0x008fce0008201400 */
[----:B------:R-:W1:Y:S01]  /*0090*/  S2UR UR4, SR_CTAID.X ;  /* 0x00000000000479c3 */ /* 0x000e620000002500 */
[----:B------:R-:W-:Y:S01]  /*00a0*/  FMUL R6, R0, 0.5 ;  /* 0x3f00000000067820 */ /* 0x000fe20000400000 */
[----:B0-----:R-:W-:-:S05]  /*00b0*/  IMAD R40, R3, UR5, R40 ;  /* 0x0000000503287c24 */ /* 0x001fca000f8e0228 */
[----:B--2---:R-:W-:Y:S02]  /*00c0*/  ISETP.GE.AND P0, PT, R40, UR7, PT ;  /* 0x0000000728007c0c */ /* 0x004fe4000bf06270 */
[----:B------:R-:W-:Y:S01]  /*00d0*/  I2FP.F32.U32 R3, R40 ;  /* 0x0000002800037245 */ /* 0x000fe20000201000 */
[----:B-1----:R-:W-:-:S04]  /*00e0*/  IMAD R41, R2, UR4, R41 ;  /* 0x0000000402297c24 */ /* 0x002fc8000f8e0229 */
[----:B------:R-:W-:Y:S01]  /*00f0*/  FADD R4, R3, -R6 ;  /* 0x8000000603047221 */ /* 0x000fe20000000000 */
[----:B------:R-:W-:Y:S02]  /*0100*/  ISETP.GE.OR P0, PT, R41, UR6, P0 ;  /* 0x0000000629007c0c */ /* 0x000fe40008706670 */
[----:B------:R-:W-:Y:S01]  /*0110*/  I2FP.F32.S32 R2, R41 ;  /* 0x0000002900027245 */ /* 0x000fe20000201400 */
[----:B------:R-:W-:-:S04]  /*0120*/  FMUL R5, R4, R4 ;  /* 0x0000000404057220 */ /* 0x000fc80000400000 */
[----:B------:R-:W-:-:S04]  /*0130*/  FADD R0, R2, -R6 ;  /* 0x8000000602007221 */ /* 0x000fc80000000000 */
[----:B------:R-:W-:Y:S02]  /*0140*/  FFMA R0, R0, R0, R5 ;  /* 0x0000000000007223 */ /* 0x000fe40000000005 */
[----:B------:R-:W-:Y:S05]  /*0150*/  @P0 EXIT ;  /* 0x000000000000094d */ /* 0x000fea0003800000 */
[----:B------:R-:W-:Y:S01]  /*0160*/  IADD3 R4, PT, PT, R0, -0xd000000, RZ ;  /* 0xf300000000047810 */ /* 0x000fe20007ffe0ff */
[----:B------:R0:W1:Y:S01]  /*0170*/  MUFU.RSQ R5, R0 ;  /* 0x0000000000057308 */ /* 0x0000620000001400 */
[----:B------:R-:W-:Y:S02]  /*0180*/  BSSY.RECONVERGENT B0, `(.L_x_0) ;  /* 0x000000b000007945 */ /* 0x000fe40003800200 */
[----:B------:R-:W-:-:S13]  /*0190*/  ISETP.GT.U32.AND P0, PT, R4, 0x727fffff, PT ;  /* 0x727fffff0400780c */ /* 0x000fda0003f04070 */
[----:B0-----:R-:W-:Y:S05]  /*01a0*/  @!P0 BRA `(.L_x_1) ;  /* 0x0000000000108947 */ /* 0x001fea0003800000 */
[----:B------:R-:W-:-:S07]  /*01b0*/  MOV R10, 0x1d0 ;  /* 0x000001d0000a7802 */ /* 0x000fce0000000f00 */
[----:B-1----:R-:W-:Y:S05]  /*01c0*/  CALL.REL.NOINC `($__internal_0_$__cuda_sm20_sqrt_rn_f32_slowpath) ;  /* 0x0000001800187944 */ /* 0x002fea0003c00000 */
[----:B------:R-:W-:Y:S01]  /*01d0*/  MOV R5, R0 ;  /* 0x0000000000057202 */ /* 0x000fe20000000f00 */
[----:B------:R-:W-:Y:S06]  /*01e0*/  BRA `(.L_x_2) ;  /* 0x0000000000107947 */ /* 0x000fec0003800000 */
.L_x_1:
[----:B-1----:R-:W-:Y:S01]  /*01f0*/  FMUL.FTZ R7, R0, R5 ;  /* 0x0000000500077220 */ /* 0x002fe20000410000 */
[----:B------:R-:W-:-:S03]  /*0200*/  FMUL.FTZ R5, R5, 0.5 ;  /* 0x3f00000005057820 */ /* 0x000fc60000410000 */
[----:B------:R-:W-:-:S04]  /*0210*/  FFMA R0, -R7, R7, R0 ;  /* 0x0000000707007223 */ /* 0x000fc80000000100 */
[----:B------:R-:W-:-:S07]  /*0220*/  FFMA R5, R0, R5, R7 ;  /* 0x0000000500057223 */ /* 0x000fce0000000007 */
.L_x_2:
[----:B------:R-:W-:Y:S05]  /*0230*/  BSYNC.RECONVERGENT B0 ;  /* 0x0000000000007941 */ /* 0x000fea0003800200 */
.L_x_0:
[----:B------:R-:W-:-:S13]  /*0240*/  FSETP.GEU.AND P0, PT, R5, R6, PT ;  /* 0x000000060500720b */ /* 0x000fda0003f0e000 */
[----:B------:R-:W-:Y:S05]  /*0250*/  @P0 EXIT ;  /* 0x000000000000094d */ /* 0x000fea0003800000 */
[----:B------:R-:W0:Y:S01]  /*0260*/  LDCU UR7, c[0x0][0x390] ;  /* 0x00007200ff0777ac */ /* 0x000e220008000800 */
[----:B------:R-:W1:Y:S01]  /*0270*/  LDC.64 R46, c[0x0][0x380] ;  /* 0x0000e000ff2e7b82 */ /* 0x000e620000000a00 */
[----:B------:R-:W-:Y:S02]  /*0280*/  CS2R R38, SRZ ;  /* 0x0000000000267805 */ /* 0x000fe4000001ff00 */
[----:B------:R-:W-:Y:S02]  /*0290*/  CS2R R36, SRZ ;  /* 0x0000000000247805 */ /* 0x000fe4000001ff00 */
[----:B------:R-:W-:Y:S02]  /*02a0*/  CS2R R34, SRZ ;  /* 0x0000000000227805 */ /* 0x000fe4000001ff00 */
[----:B------:R-:W-:Y:S01]  /*02b0*/  CS2R R32, SRZ ;  /* 0x0000000000207805 */ /* 0x000fe2000001ff00 */
[----:B------:R-:W2:Y:S01]  /*02c0*/  LDCU.64 UR10, c[0x0][0x358] ;  /* 0x00006b00ff0a77ac */ /* 0x000ea20008000a00 */
[----:B0-----:R-:W-:-:S09]  /*02d0*/  UISETP.GE.AND UP0, UPT, UR7, 0x1, UPT ;  /* 0x000000010700788c */ /* 0x001fd2000bf06270 */
[----:B--2---:R-:W-:Y:S05]  /*02e0*/  BRA.U !UP0, `(.L_x_3) ;  /* 0x0000001508087547 */ /* 0x004fea000b800000 */
[----:B------:R-:W0:Y:S01]  /*02f0*/  LDCU.64 UR4, c[0x0][0x388] ;  /* 0x00007100ff0477ac */ /* 0x000e220008000a00 */
[----:B------:R-:W2:Y:S01]  /*0300*/  LDC R11, c[0x3][0x20] ;  /* 0x00c00800ff0b7b82 */ /* 0x000ea20000000800 */
[----:B------:R-:W-:Y:S01]  /*0310*/  FADD R3, R3, 0.5 ;  /* 0x3f00000003037421 */ /* 0x000fe20000000000 */
[----:B------:R-:W-:Y:S01]  /*0320*/  FADD R2, R2, 0.5 ;  /* 0x3f00000002027421 */ /* 0x000fe20000000000 */
[----:B------:R-:W3:Y:S01]  /*0330*/  LDCU.64 UR14, c[0x3][0x18] ;  /* 0x00c00300ff0e77ac */ /* 0x000ee20008000a00 */
[----:B------:R-:W-:Y:S01]  /*0340*/  MOV R39, RZ ;  /* 0x000000ff00277202 */ /* 0x000fe20000000f00 */
[----:B------:R-:W4:Y:S01]  /*0350*/  LDCU.64 UR12, c[0x0][0x3a8] ;  /* 0x00007500ff0c77ac */ /* 0x000f220008000a00 */
[----:B------:R-:W1:Y:S01]  /*0360*/  LDCU UR6, c[0x3][0xc] ;  /* 0x00c00180ff0677ac */ /* 0x000e620008000800 */
[----:B------:R-:W-:Y:S01]  /*0370*/  UIADD3 UR7, UPT, UPT, -UR7, URZ, URZ ;  /* 0x000000ff07077290 */ /* 0x000fe2000fffe1ff */
[----:B0-----:R-:W-:Y:S01]  /*0380*/  I2FP.F32.S32 R0, UR4 ;  /* 0x0000000400007c45 */ /* 0x001fe20008201400 */
[----:B------:R-:W0:Y:S01]  /*0390*/  LDCU UR4, c[0x0][0x3a4] ;  /* 0x00007480ff0477ac */ /* 0x000e220008000800 */
[----:B---3--:R-:W-:-:S03]  /*03a0*/  FADD R3, R3, -UR15 ;  /* 0x8000000f03037e21 */ /* 0x008fc60008000000 */
[----:B------:R-:W-:Y:S01]  /*03b0*/  FADD R0, R0, 0.5 ;  /* 0x3f00000000007421 */ /* 0x000fe20000000000 */
[----:B------:R-:W-:Y:S01]  /*03c0*/  FADD R2, R2, -UR15 ;  /* 0x8000000f02027e21 */ /* 0x000fe20008000000 */
[----:B--2---:R-:W-:Y:S01]  /*03d0*/  FADD R8, R11, 0.5 ;  /* 0x3f0000000b087421 */ /* 0x004fe20000000000 */
[----:B----4-:R-:W-:Y:S01]  /*03e0*/  FADD R27, R3, UR13 ;  /* 0x0000000d031b7e21 */ /* 0x010fe20008000000 */
[C---:B------:R-:W-:Y:S01]  /*03f0*/  FADD R4, R0.reuse, 1 ;  /* 0x3f80000000047421 */ /* 0x040fe20000000000 */
[--C-:B------:R-:W-:Y:S01]  /*0400*/  FADD R0, -R0, R11.reuse ;  /* 0x0000000b00007221 */ /* 0x100fe20000000100 */
[----:B------:R-:W-:Y:S01]  /*0410*/  MOV R23, UR15 ;  /* 0x0000000f00177c02 */ /* 0x000fe20008000f00 */
[----:B-1----:R-:W-:Y:S01]  /*0420*/  UIMAD UR6, UR6, UR5, URZ ;  /* 0x00000005060672a4 */ /* 0x002fe2000f8e02ff */
[----:B------:R-:W-:Y:S01]  /*0430*/  FADD R5, R4, 1 ;  /* 0x3f80000004057421 */ /* 0x000fe20000000000 */
[----:B------:R-:W-:Y:S01]  /*0440*/  R2UR UR8, R8 ;  /* 0x00000000080872ca */ /* 0x000fe200000e0000 */
[--C-:B------:R-:W-:Y:S01]  /*0450*/  FADD R4, -R4, R11.reuse ;  /* 0x0000000b04047221 */ /* 0x100fe20000000100 */
[----:B------:R-:W-:Y:S01]  /*0460*/  FADD R19, R0, -UR12 ;  /* 0x8000000c00137e21 */ /* 0x000fe20008000000 */
[C---:B------:R-:W-:Y:S01]  /*0470*/  FADD R6, R5.reuse, 1 ;  /* 0x3f80000005067421 */ /* 0x040fe20000000000 */
[----:B------:R-:W-:Y:S01]  /*0480*/  FADD R5, -R5, R11 ;  /* 0x0000000b05057221 */ /* 0x000fe20000000100 */
[----:B------:R-:W-:Y:S01]  /*0490*/  FADD R4, R4, -UR12 ;  /* 0x8000000c04047e21 */ /* 0x000fe20008000000 */
[----:B------:R-:W-:-:S02]  /*04a0*/  HFMA2 R0, -RZ, RZ, 0, 0 ;  /* 0x00000000ff007431 */ /* 0x000fc400000001ff */
[C---:B------:R-:W-:Y:S01]  /*04b0*/  FADD R7, R6.reuse, 1 ;  /* 0x3f80000006077421 */ /* 0x040fe20000000000 */
[--C-:B------:R-:W-:Y:S01]  /*04c0*/  FADD R6, -R6, R11.reuse ;  /* 0x0000000b06067221 */ /* 0x100fe20000000100 */
[----:B------:R-:W-:Y:S01]  /*04d0*/  FADD R5, R5, -UR12 ;  /* 0x8000000c05057e21 */ /* 0x000fe20008000000 */
[----:B0-----:R-:W-:Y:S01]  /*04e0*/  FADD R31, R2, UR4 ;  /* 0x00000004021f7e21 */ /* 0x001fe20008000000 */
[C---:B------:R-:W-:Y:S01]  /*04f0*/  FADD R8, R7.reuse, 1 ;  /* 0x3f80000007087421 */ /* 0x040fe20000000000 */
[--C-:B------:R-:W-:Y:S01]  /*0500*/  FADD R7, -R7, R11.reuse ;  /* 0x0000000b07077221 */ /* 0x100fe20000000100 */
[----:B------:R-:W-:Y:S01]  /*0510*/  FADD R6, R6, -UR12 ;  /* 0x8000000c06067e21 */ /* 0x000fe20008000000 */
[----:B------:R-:W-:Y:S01]  /*0520*/  FMUL R15, R4, UR14 ;  /* 0x0000000e040f7c20 */ /* 0x000fe20008400000 */
[C---:B------:R-:W-:Y:S01]  /*0530*/  FADD R9, R8.reuse, 1 ;  /* 0x3f80000008097421 */ /* 0x040fe20000000000 */
[--C-:B------:R-:W-:Y:S01]  /*0540*/  FADD R8, -R8, R11.reuse ;  /* 0x0000000b08087221 */ /* 0x100fe20000000100 */
[----:B------:R-:W-:Y:S01]  /*0550*/  FADD R3, R7, -UR12 ;  /* 0x8000000c07037e21 */ /* 0x000fe20008000000 */
[----:B------:R-:W-:Y:S01]  /*0560*/  FADD R23, R23, 0.5 ;  /* 0x3f00000017177421 */ /* 0x000fe20000000000 */
[C---:B------:R-:W-:Y:S01]  /*0570*/  FADD R10, R9.reuse, 1 ;  /* 0x3f800000090a7421 */ /* 0x040fe20000000000 */
[--C-:B------:R-:W-:Y:S01]  /*0580*/  FADD R9, -R9, R11.reuse ;  /* 0x0000000b09097221 */ /* 0x100fe20000000100 */
[----:B------:R-:W-:Y:S01]  /*0590*/  FADD R8, R8, -UR12 ;  /* 0x8000000c08087e21 */ /* 0x000fe20008000000 */
[----:B------:R-:W-:Y:S01]  /*05a0*/  FMUL R19, R19, UR14 ;  /* 0x0000000e13137c20 */ /* 0x000fe20008400000 */
[----:B------:R-:W-:Y:S01]  /*05b0*/  FADD R10, -R10, R11 ;  /* 0x0000000b0a0a7221 */ /* 0x000fe20000000100 */
[----:B------:R-:W-:Y:S01]  /*05c0*/  FADD R9, R9, -UR12 ;  /* 0x8000000c09097e21 */ /* 0x000fe20008000000 */
[----:B------:R-:W-:Y:S01]  /*05d0*/  FMUL R11, R5, UR14 ;  /* 0x0000000e050b7c20 */ /* 0x000fe20008400000 */
[----:B------:R-:W-:Y:S01]  /*05e0*/  FMUL R6, R6, UR14 ;  /* 0x0000000e06067c20 */ /* 0x000fe20008400000 */
[----:B------:R-:W-:Y:S01]  /*05f0*/  FADD R10, R10, -UR12 ;  /* 0x8000000c0a0a7e21 */ /* 0x000fe20008000000 */
[----:B------:R-:W-:Y:S01]  /*0600*/  FMUL R3, R3, UR14 ;  /* 0x0000000e03037c20 */ /* 0x000fe20008400000 */
[----:B------:R-:W-:Y:S01]  /*0610*/  FMUL R4, R8, UR14 ;  /* 0x0000000e08047c20 */ /* 0x000fe20008400000 */
[----:B------:R-:W-:Y:S01]  /*0620*/  FMUL R5, R9, UR14 ;  /* 0x0000000e09057c20 */ /* 0x000fe20008400000 */
[----:B------:R-:W-:Y:S01]  /*0630*/  FMUL R2, R10, UR14 ;  /* 0x0000000e0a027c20 */ /* 0x000fe20008400000 */
[----:B------:R-:W0:Y:S01]  /*0640*/  LDCU UR9, c[0x0][0x39c] ;  /* 0x00007380ff0977ac */ /* 0x000e220008000800 */
[----:B------:R-:W1:Y:S01]  /*0650*/  LDCU UR16, c[0x0][0x3a0] ;  /* 0x00007400ff1077ac */ /* 0x000e620008000800 */
[----:B------:R-:W2:Y:S04]  /*0660*/  LDCU.64 UR12, c[0x3][0x10] ;  /* 0x00c00200ff0c77ac */ /* 0x000ea80008000a00 */
.L_x_4:
[----:B------:R-:W-:Y:S01]  /*0670*/  I2FP.F32.S32 R7, UR6 ;  /* 0x0000000600077c45 */ /* 0x000fe20008201400 */
[----:B------:R-:W-:Y:S01]  /*0680*/  FMUL R14, R15, 16777216 ;  /* 0x4b8000000f0e7820 */ /* 0x000fe20000400000 */
[----:B--2---:R-:W-:Y:S01]  /*0690*/  MOV R43, UR13 ;  /* 0x0000000d002b7c02 */ /* 0x004fe20008000f00 */
[----:B------:R-:W2:Y:S01]  /*06a0*/  LDCU UR4, c[0x0][0x3b0] ;  /* 0x00007600ff0477ac */ /* 0x000ea20008000800 */
[C---:B------:R-:W-:Y:S01]  /*06b0*/  ISETP.GT.U32.AND P1, PT, R0.reuse, 0xffff, PT ;  /* 0x0000ffff0000780c */ /* 0x040fe20003f24070 */
[----:B------:R-:W-:Y:S01]  /*06c0*/  FMUL R7, R7, UR12 ;  /* 0x0000000c07077c20 */ /* 0x000fe20008400000 */
[----:B------:R-:W-:Y:S02]  /*06d0*/  UMOV UR5, URZ ;  /* 0x000000ff00057c82 */ /* 0x000fe40008000000 */
[----:B------:R-:W-:Y:S01]  /*06e0*/  SEL R20, R0, 0xffff, !P1 ;  /* 0x0000ffff00147807 */ /* 0x000fe20004800000 */
[----:B------:R-:W-:-:S03]  /*06f0*/  FMUL.RZ R7, R7, 0.15915493667125701904 ;  /* 0x3e22f98307077820 */ /* 0x000fc6000040c000 */
[-C--:B------:R-:W-:Y:S01]  /*0700*/  MOV R16, R20.reuse ;  /* 0x0000001400107202 */ /* 0x080fe20000000f00 */
[----:B------:R-:W3:Y:S01]  /*0710*/  MUFU.COS R10, R7 ;  /* 0x00000007000a7308 */ /* 0x000ee20000000000 */
[-C--:B------:R-:W-:Y:S02]  /*0720*/  MOV R24, R20.reuse ;  /* 0x0000001400187202 */ /* 0x080fe40000000f00 */
[----:B------:R-:W-:-:S05]  /*0730*/  MOV R28, R20 ;  /* 0x00000014001c7202 */ /* 0x000fca0000000f00 */
[----:B------:R-:W4:Y:S01]  /*0740*/  MUFU.SIN R8, R7 ;  /* 0x0000000700087308 */ /* 0x000f220000000400 */
[----:B---3--:R-:W-:-:S04]  /*0750*/  FMUL R12, R27, R10 ;  /* 0x0000000a1b0c7220 */ /* 0x008fc80000400000 */
[-C--:B----4-:R-:W-:Y:S01]  /*0760*/  FFMA R12, -R31, R8.reuse, R12 ;  /* 0x000000081f0c7223 */ /* 0x090fe2000000010c */
[----:B------:R-:W-:-:S03]  /*0770*/  FMUL R8, R27, R8 ;  /* 0x000000081b087220 */ /* 0x000fc60000400000 */
[----:B------:R-:W-:Y:S01]  /*0780*/  FFMA R43, -R12, R43, UR14 ;  /* 0x0000000e0c2b7e23 */ /* 0x000fe2000800012b */
[----:B------:R-:W-:Y:S01]  /*0790*/  FFMA R8, R31, R10, R8 ;  /* 0x0000000a1f087223 */ /* 0x000fe20000000008 */
[----:B------:R-:W-:Y:S02]  /*07a0*/  FMUL R10, R19, 16777216 ;  /* 0x4b800000130a7820 */ /* 0x000fe40000400000 */
[C---:B------:R-:W-:Y:S01]  /*07b0*/  FMUL R12, R43.reuse, 16777216 ;  /* 0x4b8000002b0c7820 */ /* 0x040fe20000400000 */
[----:B------:R-:W-:Y:S01]  /*07c0*/  FSETP.GEU.AND P0, PT, |R43|, 1.175494350822287508e-38, PT ;  /* 0x008000002b00780b */ /* 0x000fe20003f0e200 */
[----:B------:R-:W-:-:S03]  /*07d0*/  FMUL R8, R8, UR14 ;  /* 0x0000000e08087c20 */ /* 0x000fc60008400000 */
[----:B------:R-:W-:Y:S02]  /*07e0*/  FSEL R12, R12, R43, !P0 ;  /* 0x0000002b0c0c7208 */ /* 0x000fe40004000000 */
[----:B------:R-:W-:Y:S02]  /*07f0*/  FSEL R7, R10, R19, !P0 ;  /* 0x000000130a077208 */ /* 0x000fe40004000000 */
[----:B------:R3:W4:Y:S01]  /*0800*/  MUFU.RCP R44, R12 ;  /* 0x0000000c002c7308 */ /* 0x0007220000001000 */
[----:B------:R-:W-:-:S04]  /*0810*/  FSEL R9, R14, R15, !P0 ;  /* 0x0000000f0e097208 */ /* 0x000fc80004000000 */
[----:B------:R-:W-:Y:S01]  /*0820*/  @!P0 FMUL R8, R8, 16777216 ;  /* 0x4b80000008088820 */ /* 0x000fe20000400000 */
[----:B---3--:R-:W-:-:S03]  /*0830*/  MOV R12, R20 ;  /* 0x00000014000c7202 */ /* 0x008fc60000000f00 */
[C---:B----4-:R-:W-:Y:S01]  /*0840*/  FFMA R42, R44.reuse, -R8, R23 ;  /* 0x800000082c2a7223 */ /* 0x050fe20000000017 */
[C---:B------:R-:W-:Y:S01]  /*0850*/  FFMA R7, R44.reuse, -R7, UR8 ;  /* 0x000000082c077e23 */ /* 0x040fe20008000807 */
[----:B------:R-:W-:Y:S01]  /*0860*/  FFMA R9, R44, -R9, UR8 ;  /* 0x000000082c097e23 */ /* 0x000fe20008000809 */
[----:B------:R-:W-:Y:S01]  /*0870*/  MOV R8, R20 ;  /* 0x0000001400087202 */ /* 0x000fe20000000f00 */
[----:B0-----:R-:W-:Y:S01]  /*0880*/  FADD R42, R42, UR9 ;  /* 0x000000092a2a7e21 */ /* 0x001fe20008000000 */
[----:B-1----:R-:W-:Y:S01]  /*0890*/  FADD R51, R7, UR16 ;  /* 0x0000001007337e21 */ /* 0x002fe20008000000 */
[----:B------:R-:W-:Y:S01]  /*08a0*/  FADD R53, R9, UR16 ;  /* 0x0000001009357e21 */ /* 0x000fe20008000000 */
[----:B------:R-:W-:Y:S01]  /*08b0*/  MOV R7, 0xc2000000 ;  /* 0xc200000000077802 */ /* 0x000fe20000000f00 */
[----:B------:R-:W0:Y:S08]  /*08c0*/  F2I.FLOOR.NTZ R21, R42 ;  /* 0x0000002a00157305 */ /* 0x000e300000207100 */
[----:B------:R-:W1:Y:S01]  /*08d0*/  F2I.FLOOR.NTZ R22, R51 ;  /* 0x0000003300167305 */ /* 0x000e620000207100 */
[----:B0-----:R-:W-:-:S07]  /*08e0*/  IADD3 R9, PT, PT, R21, 0x1, RZ ;  /* 0x0000000115097810 */ /* 0x001fce0007ffe0ff */
[----:B------:R-:W0:Y:S01]  /*08f0*/  F2I.FLOOR.NTZ R50, R53 ;  /* 0x0000003500327305 */ /* 0x000e220000207100 */
[----:B------:R-:W-:Y:S02]  /*0900*/  I2FP.F32.S32 R21, R21 ;  /* 0x0000001500157245 */ /* 0x000fe40000201400 */
[----:B------:R-:W-:Y:S02]  /*0910*/  I2FP.F32.S32 R9, R9 ;  /* 0x0000000900097245 */ /* 0x000fe40000201400 */
[----:B------:R-:W-:Y:S02]  /*0920*/  MOV R17, R21 ;  /* 0x0000001500117202 */ /* 0x000fe40000000f00 */
[----:B-1----:R-:W-:Y:S02]  /*0930*/  IADD3 R26, PT, PT, R22, 0x1, RZ ;  /* 0x00000001161a7810 */ /* 0x002fe40007ffe0ff */
[----:B------:R-:W-:Y:S02]  /*0940*/  I2FP.F32.S32 R22, R22 ;  /* 0x0000001600167245 */ /* 0x000fe40000201400 */
[----:B------:R-:W-:-:S02]  /*0950*/  I2FP.F32.S32 R26, R26 ;  /* 0x0000001a001a7245 */ /* 0x000fc40000201400 */
[----:B------:R-:W-:Y:S02]  /*0960*/  MOV R25, R9 ;  /* 0x0000000900197202 */ /* 0x000fe40000000f00 */
[----:B------:R-:W-:Y:S02]  /*0970*/  MOV R18, R26 ;  /* 0x0000001a00127202 */ /* 0x000fe40000000f00 */
[----:B------:R-:W-:Y:S02]  /*0980*/  MOV R10, R22 ;  /* 0x00000016000a7202 */ /* 0x000fe40000000f00 */
[----:B--2---:R-:W5:Y:S01]  /*0990*/  TEX.LL RZ, R17, R16, R7, UR4, ARRAY_2D, 0x1 ;  /* 0xa8ff040710117f60 */ /* 0x004f6200089e01ff */
[----:B0-----:R-:W-:Y:S01]  /*09a0*/  I2FP.F32.S32 R14, R50 ;  /* 0x00000032000e7245 */ /* 0x001fe20000201400 */
[----:B------:R0:W-:Y:S01]  /*09b0*/  TEX.LL RZ, R8, R8, R7, UR4, ARRAY_2D, 0x1 ;  /* 0xa8ff040708087f60 */ /* 0x0001e200089e01ff */
[----:B------:R-:W-:Y:S01]  /*09c0*/  TEX.LL RZ, R25, R24, R7, UR4, ARRAY_2D, 0x1 ;  /* 0xa8ff040718197f60 */ /* 0x000fe200089e01ff */
[----:B------:R1:W5:Y:S01]  /*09d0*/  TEX.LL RZ, R52, R20, R7, UR4, ARRAY_2D, 0x1 ;  /* 0xa8ff040714347f60 */ /* 0x00036200089e01ff */
[----:B------:R-:W-:-:S02]  /*09e0*/  MOV R13, R21 ;  /* 0x00000015000d7202 */ /* 0x000fc40000000f00 */
[----:B------:R-:W-:Y:S02]  /*09f0*/  MOV R30, R14 ;  /* 0x0000000e001e7202 */ /* 0x000fe40000000f00 */
[----:B------:R-:W-:Y:S01]  /*0a00*/  MOV R29, R9 ;  /* 0x00000009001d7202 */ /* 0x000fe20000000f00 */
[----:B------:R2:W5:Y:S03]  /*0a10*/  TEX.LL RZ, R45, R12, R7, UR4, ARRAY_2D, 0x1 ;  /* 0xa8ff04070c2d7f60 */ /* 0x00056600089e01ff */
[----:B------:R3:W5:Y:S01]  /*0a20*/  TEX.LL RZ, R49, R28, R7, UR4, ARRAY_2D, 0x1 ;  /* 0xa8ff04071c317f60 */ /* 0x00076200089e01ff */
[----:B------:R-:W-:Y:S01]  /*0a30*/  FMUL R43, R43, R43 ;  /* 0x0000002b2b2b7220 */ /* 0x000fe20000400000 */
[----:B------:R-:W-:Y:S01]  /*0a40*/  FADD R42, R42, -R21 ;  /* 0x800000152a2a7221 */ /* 0x000fe20000000000 */
[----:B------:R-:W-:-:S03]  /*0a50*/  MOV R48, UR14 ;  /* 0x0000000e00307c02 */ /* 0x000fc60008000f00 */
[----:B------:R-:W-:Y:S01]  /*0a60*/  FSETP.GEU.AND P1, PT, R43, 1.175494350822287508e-38, PT ;  /* 0x008000002b00780b */ /* 0x000fe20003f2e000 */
[----:B0-----:R-:W-:Y:S01]  /*0a70*/  FMUL R10, R11, 16777216 ;  /* 0x4b8000000b0a7820 */ /* 0x001fe20000400000 */
[----:B------:R-:W-:Y:S01]  /*0a80*/  FMUL R16, R48, UR14 ;  /* 0x0000000e30107c20 */ /* 0x000fe20008400000 */
[----:B-1----:R-:W-:Y:S01]  /*0a90*/  FADD R22, R51, -R22 ;  /* 0x8000001633167221 */ /* 0x002fe20000000000 */
[----:B------:R-:W-:Y:S02]  /*0aa0*/  FADD R48, R53, -R14 ;  /* 0x8000000e35307221 */ /* 0x000fe40000000000 */
[----:B--2---:R-:W-:-:S07]  /*0ab0*/  FSEL R13, R10, R11, !P0 ;  /* 0x0000000b0a0d7208 */ /* 0x004fce0004000000 */
[----:B------:R-:W-:Y:S01]  /*0ac0*/  @!P1 FMUL R43, R43, 16777216 ;  /* 0x4b8000002b2b9820 */ /* 0x000fe20000400000 */
[----:B------:R-:W-:Y:S01]  /*0ad0*/  @!P1 FMUL R16, R16, 16777216 ;  /* 0x4b80000010109820 */ /* 0x000fe20000400000 */
[----:B------:R-:W-:-:S04]  /*0ae0*/  FFMA R51, R44, -R13, UR8 ;  /* 0x000000082c337e23 */ /* 0x000fc8000800080d */
[----:B------:R-:W-:Y:S01]  /*0af0*/  FADD R51, R51, UR16 ;  /* 0x0000001033337e21 */ /* 0x000fe20008000000 */
[----:B------:R-:W0:Y:S08]  /*0b00*/  MUFU.RCP R43, R43 ;  /* 0x0000002b002b7308 */ /* 0x000e300000001000 */
[----:B------:R-:W1:Y:S01]  /*0b10*/  F2I.FLOOR.NTZ R26, R51 ;  /* 0x00000033001a7305 */ /* 0x000e620000207100 */
[----:B0-----:R-:W-:Y:S01]  /*0b20*/  FMUL R43, R43, R16 ;  /* 0x000000102b2b7220 */ /* 0x001fe20000400000 */
[----:B---3--:R-:W-:-:S02]  /*0b30*/  MOV R29, R21 ;  /* 0x00000015001d7202 */ /* 0x008fc40000000f00 */
[----:B------:R-:W-:Y:S02]  /*0b40*/  MOV R16, R20 ;  /* 0x0000001400107202 */ /* 0x000fe40000000f00 */
[----:B-1----:R-:W-:Y:S02]  /*0b50*/  IADD3 R18, PT, PT, R26, 0x1, RZ ;  /* 0x000000011a127810 */ /* 0x002fe40007ffe0ff */
[----:B------:R-:W-:Y:S02]  /*0b60*/  I2FP.F32.S32 R26, R26 ;  /* 0x0000001a001a7245 */ /* 0x000fe40000201400 */
[----:B------:R-:W-:Y:S02]  /*0b70*/  I2FP.F32.S32 R18, R18 ;  /* 0x0000001200127245 */ /* 0x000fe40000201400 */
[----:B------:R-:W-:Y:S02]  /*0b80*/  MOV R14, R26 ;  /* 0x0000001a000e7202 */ /* 0x000fe40000000f00 */
[----:B------:R-:W-:Y:S01]  /*0b90*/  MOV R30, R18 ;  /* 0x00000012001e7202 */ /* 0x000fe20000000f00 */
[----:B------:R-:W-:-:S04]  /*0ba0*/  DEPBAR.LE SB5, 0x2 ;  /* 0x0000d0800000791a */ /* 0x000fc80000000000 */
[-C--:B------:R-:W-:Y:S01]  /*0bb0*/  FFMA R10, -R17, R42.reuse, R17 ;  /* 0x0000002a110a7223 */ /* 0x080fe20000000111 */
[----:B------:R-:W-:Y:S01]  /*0bc0*/  MOV R17, R9 ;  /* 0x0000000900117202 */ /* 0x000fe20000000f00 */
[-C--:B------:R-:W-:Y:S02]  /*0bd0*/  FFMA R13, -R52, R42.reuse, R52 ;  /* 0x0000002a340d7223 */ /* 0x080fe40000000134 */
[-C--:B------:R-:W-:Y:S01]  /*0be0*/  FFMA R25, R25, R42.reuse, R10 ;  /* 0x0000002a19197223 */ /* 0x080fe2000000000a */
[----:B------:R-:W-:Y:S01]  /*0bf0*/  IADD3 R10, PT, PT, R50, 0x1, RZ ;  /* 0x00000001320a7810 */ /* 0x000fe20007ffe0ff */
[----:B------:R-:W-:-:S03]  /*0c00*/  FFMA R13, R8, R42, R13 ;  /* 0x0000002a080d7223 */ /* 0x000fc6000000000d */
[----:B------:R-:W-:Y:S01]  /*0c10*/  I2FP.F32.S32 R10, R10 ;  /* 0x0000000a000a7245 */ /* 0x000fe20000201400 */
[----:B------:R-:W-:Y:S01]  /*0c20*/  FFMA R8, R22, -R13, R13 ;  /* 0x8000000d16087223 */ /* 0x000fe2000000000d */
[----:B------:R-:W-:-:S03]  /*0c30*/  MOV R13, R9 ;  /* 0x00000009000d7202 */ /* 0x000fc60000000f00 */
[----:B------:R-:W-:Y:S01]  /*0c40*/  FFMA R8, R22, R25, R8 ;  /* 0x0000001916087223 */ /* 0x000fe20000000008 */
[----:B------:R-:W-:Y:S02]  /*0c50*/  MOV R25, R21 ;  /* 0x0000001500197202 */ /* 0x000fe40000000f00 */
[----:B------:R-:W-:Y:S01]  /*0c60*/  MOV R22, R10 ;  /* 0x0000000a00167202 */ /* 0x000fe20000000f00 */
[----:B------:R-:W-:Y:S01]  /*0c70*/  FFMA R32, R43, R8, R32 ;  /* 0x000000082b207223 */ /* 0x000fe20000000020 */
[----:B------:R-:W-:Y:S02]  /*0c80*/  MOV R8, R20 ;  /* 0x0000001400087202 */ /* 0x000fe40000000f00 */
[----:B------:R-:W5:Y:S02]  /*0c90*/  TEX.LL RZ, R53, R20, R7, UR4, ARRAY_2D, 0x1 ;  /* 0xa8ff040714357f60 */ /* 0x000f6400089e01ff */
[----:B------:R-:W-:Y:S01]  /*0ca0*/  TEX.LL RZ, R10, R8, R7, UR4, ARRAY_2D, 0x1 ;  /* 0xa8ff0407080a7f60 */ /* 0x000fe200089e01ff */
[----:B------:R-:W5:Y:S01]  /*0cb0*/  TEX.LL RZ, R25, R24, R7, UR4, ARRAY_2D, 0x1 ;  /* 0xa8ff040718197f60 */ /* 0x000f6200089e01ff */
[----:B------:R-:W5:Y:S01]  /*0cc0*/  TEX.LL RZ, R28, R28, R7, UR4, ARRAY_2D, 0x1 ;  /* 0xa8ff04071c1c7f60 */ /* 0x000f6200089e01ff */
[----:B------:R0:W5:Y:S01]  /*0cd0*/  TEX.LL RZ, R13, R12, R7, UR4, ARRAY_2D, 0x1 ;  /* 0xa8ff04070c0d7f60 */ /* 0x00016200089e01ff */
[----:B------:R1:W5:Y:S01]  /*0ce0*/  TEX.LL RZ, R17, R16, R7, UR4, ARRAY_2D, 0x1 ;  /* 0xa8ff040710117f60 */ /* 0x00036200089e01ff */
[----:B------:R-:W-:Y:S01]  /*0cf0*/  FMUL R50, R6, 16777216 ;  /* 0x4b80000006327820 */ /* 0x000fe20000400000 */
[----:B------:R-:W-:-:S04]  /*0d00*/  DEPBAR.LE SB5, 0x6 ;  /* 0x0000d1800000791a */ /* 0x000fc80000000000 */
[----:B------:R-:W-:Y:S01]  /*0d10*/  FFMA R45, R42, -R45, R45 ;  /* 0x8000002d2a2d7223 */ /* 0x000fe2000000002d */
[----:B------:R-:W-:Y:S01]  /*0d20*/  FADD R51, R51, -R26 ;  /* 0x8000001a33337221 */ /* 0x000fe20000000000 */
[----:B------:R-:W-:Y:S01]  /*0d30*/  FMUL R52, R3, 16777216 ;  /* 0x4b80000003347820 */ /* 0x000fe20000400000 */
[----:B------:R-:W-:Y:S01]  /*0d40*/  FSEL R50, R50, R6, !P0 ;  /* 0x0000000632327208 */ /* 0x000fe20004000000 */
[----:B------:R-:W-:-:S04]  /*0d50*/  DEPBAR.LE SB5, 0x5 ;  /* 0x0000d1400000791a */ /* 0x000fc80000000000 */
[----:B------:R-:W-:Y:S01]  /*0d60*/  FFMA R45, R42, R49, R45 ;  /* 0x000000312a2d7223 */ /* 0x000fe2000000002d */
[----:B------:R-:W-:Y:S01]  /*0d70*/  FSEL R52, R52, R3, !P0 ;  /* 0x0000000334347208 */ /* 0x000fe20004000000 */
[----:B------:R-:W-:Y:S02]  /*0d80*/  FFMA R50, R44, -R50, UR8 ;  /* 0x000000082c327e23 */ /* 0x000fe40008000832 */
[----:B------:R-:W-:Y:S02]  /*0d90*/  FFMA R45, R48, -R45, R45 ;  /* 0x8000002d302d7223 */ /* 0x000fe4000000002d */
[----:B------:R-:W-:-:S04]  /*0da0*/  FADD R49, R50, UR16 ;  /* 0x0000001032317e21 */ /* 0x000fc80008000000 */
[----:B0-----:R-:W0:Y:S01]  /*0db0*/  F2I.FLOOR.NTZ R14, R49 ;  /* 0x00000031000e7305 */ /* 0x001e220000207100 */
[----:B------:R-:W-:-:S04]  /*0dc0*/  FFMA R29, R44, -R52, UR8 ;  /* 0x000000082c1d7e23 */ /* 0x000fc80008000834 */
[----:B------:R-:W-:-:S04]  /*0dd0*/  FADD R29, R29, UR16 ;  /* 0x000000101d1d7e21 */ /* 0x000fc80008000000 */
[----:B------:R-:W2:Y:S01]  /*0de0*/  F2I.FLOOR.NTZ R30, R29 ;  /* 0x0000001d001e7305 */ /* 0x000ea20000207100 */
[----:B0-----:R-:W-:Y:S02]  /*0df0*/  IADD3 R26, PT, PT, R14, 0x1, RZ ;  /* 0x000000010e1a7810 */ /* 0x001fe40007ffe0ff */
[----:B------:R-:W-:Y:S02]  /*0e00*/  I2FP.F32.S32 R14, R14 ;  /* 0x0000000e000e7245 */ /* 0x000fe40000201400 */
[----:B------:R-:W-:-:S04]  /*0e10*/  I2FP.F32.S32 R26, R26 ;  /* 0x0000001a001a7245 */ /* 0x000fc80000201400 */
[----:B-1----:R-:W-:Y:S02]  /*0e20*/  MOV R18, R26 ;  /* 0x0000001a00127202 */ /* 0x002fe40000000f00 */
[----:B--2---:R-:W-:Y:S01]  /*0e30*/  I2FP.F32.S32 R22, R30 ;  /* 0x0000001e00167245 */ /* 0x004fe20000201400 */
[----:B------:R-:W-:-:S04]  /*0e40*/  DEPBAR.LE SB5, 0x2 ;  /* 0x0000d0800000791a */ /* 0x000fc80000000000 */
[C---:B------:R-:W-:Y:S01]  /*0e50*/  FFMA R53, R42.reuse, -R53, R53 ;  /* 0x800000352a357223 */ /* 0x040fe20000000035 */
[C---:B------:R-:W-:Y:S01]  /*0e60*/  FFMA R8, R42.reuse, -R25, R25 ;  /* 0x800000192a087223 */ /* 0x040fe20000000019 */
[C---:B------:R-:W-:Y:S02]  /*0e70*/  FFMA R28, R42.reuse, -R28, R28 ;  /* 0x8000001c2a1c7223 */ /* 0x040fe4000000001c */
[C---:B------:R-:W-:Y:S01]  /*0e80*/  FFMA R53, R42.reuse, R10, R53 ;  /* 0x0000000a2a357223 */ /* 0x040fe20000000035 */
[----:B------:R-:W-:Y:S01]  /*0e90*/  MOV R10, R14 ;  /* 0x0000000e000a7202 */ /* 0x000fe20000000f00 */
[C---:B-----5:R-:W-:Y:S01]  /*0ea0*/  FFMA R8, R42.reuse, R13, R8 ;  /* 0x0000000d2a087223 */ /* 0x060fe20000000008 */
[----:B------:R-:W-:Y:S01]  /*0eb0*/  FFMA R28, R42, R17, R28 ;  /* 0x000000112a1c7223 */ /* 0x000fe2000000001c */
[----:B------:R-:W-:Y:S01]  /*0ec0*/  MOV R17, R21 ;  /* 0x0000001500117202 */ /* 0x000fe20000000f00 */
[----:B------:R-:W-:Y:S01]  /*0ed0*/  FFMA R48, R48, R53, R45 ;  /* 0x0000003530307223 */ /* 0x000fe2000000002d */
[----:B------:R-:W-:Y:S01]  /*0ee0*/  FFMA R13, R51, -R8, R8 ;  /* 0x80000008330d7223 */ /* 0x000fe20000000008 */
[----:B------:R-:W-:-:S02]  /*0ef0*/  MOV R8, R20 ;  /* 0x0000001400087202 */ /* 0x000fc40000000f00 */
[----:B------:R-:W-:Y:S01]  /*0f00*/  MOV R25, R9 ;  /* 0x0000000900197202 */ /* 0x000fe20000000f00 */
[----:B------:R-:W-:Y:S01]  /*0f10*/  FFMA R28, R51, R28, R13 ;  /* 0x0000001c331c7223 */ /* 0x000fe2000000000d */
[----:B------:R-:W-:Y:S01]  /*0f20*/  MOV R13, R21 ;  /* 0x00000015000d7202 */ /* 0x000fe20000000f00 */
[----:B------:R-:W-:-:S05]  /*0f30*/  FFMA R33, R43, R48, R33 ;  /* 0x000000302b217223 */ /* 0x000fca0000000021 */
[----:B------:R-:W5:Y:S01]  /*0f40*/  TEX.LL RZ, R13, R12, R7, UR4, ARRAY_2D, 0x1 ;  /* 0xa8ff04070c0d7f60 */ /* 0x000f6200089e01ff */
[----:B------:R0:W5:Y:S01]  /*0f50*/  TEX.LL RZ, R17, R16, R7, UR4, ARRAY_2D, 0x1 ;  /* 0xa8ff040710117f60 */ /* 0x00016200089e01ff */
[----:B------:R1:W5:Y:S01]  /*0f60*/  TEX.LL RZ, R51, R8, R7, UR4, ARRAY_2D, 0x1 ;  /* 0xa8ff040708337f60 */ /* 0x00036200089e01ff */
[----:B------:R-:W5:Y:S01]  /*0f70*/  TEX.LL RZ, R25, R24, R7, UR4, ARRAY_2D, 0x1 ;  /* 0xa8ff040718197f60 */ /* 0x000f6200089e01ff */
[----:B------:R2:W5:Y:S01]  /*0f80*/  TEX.LL RZ, R45, R20, R7, UR4, ARRAY_2D, 0x1 ;  /* 0xa8ff0407142d7f60 */ /* 0x00056200089e01ff */
[----:B------:R-:W-:Y:S01]  /*0f90*/  FFMA R34, R43, R28, R34 ;  /* 0x0000001c2b227223 */ /* 0x000fe20000000022 */
[----:B------:R-:W-:Y:S01]  /*0fa0*/  FADD R48, R49, -R14 ;  /* 0x8000000e31307221 */ /* 0x000fe20000000000 */
[----:B------:R-:W-:-:S05]  /*0fb0*/  FMUL R53, R4, 16777216 ;  /* 0x4b80000004357820 */ /* 0x000fca0000400000 */
[----:B------:R-:W-:-:S05]  /*0fc0*/  FSEL R53, R53, R4, !P0 ;  /* 0x0000000435357208 */ /* 0x000fca0004000000 */
[----:B------:R-:W-:Y:S01]  /*0fd0*/  FFMA R49, R44, -R53, UR8 ;  /* 0x000000082c317e23 */ /* 0x000fe20008000835 */
[----:B0-----:R-:W-:Y:S01]  /*0fe0*/  IADD3 R18, PT, PT, R30, 0x1, RZ ;  /* 0x000000011e127810 */ /* 0x001fe20007ffe0ff */
[----:B------:R-:W-:Y:S01]  /*0ff0*/  FADD R30, R29, -R22 ;  /* 0x800000161d1e7221 */ /* 0x000fe20000000000 */
[----:B-1----:R-:W-:Y:S01]  /*1000*/  MOV R10, R22 ;  /* 0x00000016000a7202 */ /* 0x002fe20000000f00 */
[----:B------:R-:W-:Y:S01]  /*1010*/  FADD R49, R49, UR16 ;  /* 0x0000001031317e21 */ /* 0x000fe20008000000 */
[----:B------:R-:W-:-:S04]  /*1020*/  I2FP.F32.S32 R18, R18 ;  /* 0x0000001200127245 */ /* 0x000fc80000201400 */
[----:B--2---:R-:W-:Y:S01]  /*1030*/  MOV R22, R18 ;  /* 0x0000001200167202 */ /* 0x004fe20000000f00 */
[----:B------:R-:W-:-:S04]  /*1040*/  DEPBAR.LE SB5, 0x3 ;  /* 0x0000d0c00000791a */ /* 0x000fc80000000000 */
[C---:B------:R-:W-:Y:S01]  /*1050*/  FFMA R28, R42.reuse, -R13, R13 ;  /* 0x8000000d2a1c7223 */ /* 0x040fe2000000000d */
[----:B------:R-:W-:Y:S01]  /*1060*/  FFMA R12, R42, -R17, R17 ;  /* 0x800000112a0c7223 */ /* 0x000fe20000000011 */
[----:B------:R-:W-:Y:S01]  /*1070*/  MOV R17, R9 ;  /* 0x0000000900117202 */ /* 0x000fe20000000f00 */
[----:B------:R-:W-:-:S04]  /*1080*/  DEPBAR.LE SB5, 0x1 ;  /* 0x0000d0400000791a */ /* 0x000fc80000000000 */
[C---:B------:R-:W-:Y:S01]  /*1090*/  FFMA R51, R42.reuse, R51, R28 ;  /* 0x000000332a337223 */ /* 0x040fe2000000001c */
[----:B------:R-:W-:Y:S01]  /*10a0*/  FFMA R25, R42, R25, R12 ;  /* 0x000000192a197223 */ /* 0x000fe2000000000c */
[----:B------:R-:W0:Y:S01]  /*10b0*/  F2I.FLOOR.NTZ R28, R49 ;  /* 0x00000031001c7305 */ /* 0x000e220000207100 */
[----:B------:R-:W-:Y:S01]  /*10c0*/  MOV R12, R20 ;  /* 0x00000014000c7202 */ /* 0x000fe20000000f00 */
[----:B------:R-:W-:Y:S01]  /*10d0*/  FFMA R8, R48, -R51, R51 ;  /* 0x8000003330087223 */ /* 0x000fe20000000033 */
[----:B------:R-:W-:-:S03]  /*10e0*/  MOV R13, R21 ;  /* 0x00000015000d7202 */ /* 0x000fc60000000f00 */
[----:B------:R-:W-:Y:S01]  /*10f0*/  FFMA R8, R48, R25, R8 ;  /* 0x0000001930087223 */ /* 0x000fe20000000008 */
[----:B------:R-:W5:Y:S01]  /*1100*/  TEX.LL RZ, R51, R20, R7, UR4, ARRAY_2D, 0x1 ;  /* 0xa8ff040714337f60 */ /* 0x000f6200089e01ff */
[----:B------:R-:W-:Y:S02]  /*1110*/  MOV R25, R9 ;  /* 0x0000000900197202 */ /* 0x000fe40000000f00 */
[----:B------:R-:W-:Y:S01]  /*1120*/  FFMA R35, R43, R8, R35 ;  /* 0x000000082b237223 */ /* 0x000fe20000000023 */
[----:B------:R-:W-:-:S04]  /*1130*/  MOV R8, R20 ;  /* 0x0000001400087202 */ /* 0x000fc80000000f00 */
[----:B------:R1:W5:Y:S01]  /*1140*/  TEX.LL RZ, R10, R8, R7, UR4, ARRAY_2D, 0x1 ;  /* 0xa8ff0407080a7f60 */ /* 0x00036200089e01ff */
[----:B------:R-:W5:Y:S01]  /*1150*/  TEX.LL RZ, R17, R16, R7, UR4, ARRAY_2D, 0x1 ;  /* 0xa8ff040710117f60 */ /* 0x000f6200089e01ff */
[----:B0-----:R-:W-:-:S04]  /*1160*/  I2FP.F32.S32 R14, R28 ;  /* 0x0000001c000e7245 */ /* 0x001fc80000201400 */
[----:B------:R-:W-:Y:S01]  /*1170*/  MOV R26, R14 ;  /* 0x0000000e001a7202 */ /* 0x000fe20000000f00 */
[----:B------:R0:W5:Y:S03]  /*1180*/  TEX.LL RZ, R29, R12, R7, UR4, ARRAY_2D, 0x1 ;  /* 0xa8ff04070c1d7f60 */ /* 0x00016600089e01ff */
[----:B------:R2:W5:Y:S01]  /*1190*/  TEX.LL RZ, R53, R24, R7, UR4, ARRAY_2D, 0x1 ;  /* 0xa8ff040718357f60 */ /* 0x00056200089e01ff */
[----:B------:R-:W-:Y:S01]  /*11a0*/  FMUL R48, R5, 16777216 ;  /* 0x4b80000005307820 */ /* 0x000fe20000400000 */
[----:B------:R-:W-:-:S04]  /*11b0*/  DEPBAR.LE SB5, 0x5 ;  /* 0x0000d1400000791a */ /* 0x000fc80000000000 */
[----:B------:R-:W-:Y:S01]  /*11c0*/  FFMA R50, R42, -R45, R45 ;  /* 0x8000002d2a327223 */ /* 0x000fe2000000002d */
[----:B------:R-:W-:-:S05]  /*11d0*/  FSEL R48, R48, R5, !P0 ;  /* 0x0000000530307208 */ /* 0x000fca0004000000 */
[----:B-1----:R-:W-:Y:S01]  /*11e0*/  FFMA R8, R44, -R48, UR8 ;  /* 0x000000082c087e23 */ /* 0x002fe20008000830 */
[----:B------:R-:W-:-:S03]  /*11f0*/  FADD R48, R49, -R14 ;  /* 0x8000000e31307221 */ /* 0x000fc60000000000 */
[----:B------:R-:W-:-:S04]  /*1200*/  FADD R45, R8, UR16 ;  /* 0x00000010082d7e21 */ /* 0x000fc80008000000 */
[----:B------:R-:W1:Y:S01]  /*1210*/  F2I.FLOOR.NTZ R22, R45 ;  /* 0x0000002d00167305 */ /* 0x000e620000207100 */
[----:B------:R-:W-:-:S04]  /*1220*/  DEPBAR.LE SB5, 0x3 ;  /* 0x0000d0c00000791a */ /* 0x000fc80000000000 */
[C---:B------:R-:W-:Y:S01]  /*1230*/  FFMA R52, R42.reuse, -R51, R51 ;  /* 0x800000332a347223 */ /* 0x040fe20000000033 */
[----:B------:R-:W-:Y:S01]  /*1240*/  FFMA R49, R42, R10, R50 ;  /* 0x0000000a2a317223 */ /* 0x000fe20000000032 */
[----:B------:R-:W-:Y:S01]  /*1250*/  IADD3 R10, PT, PT, R28, 0x1, RZ ;  /* 0x000000011c0a7810 */ /* 0x000fe20007ffe0ff */
[----:B------:R-:W-:-:S04]  /*1260*/  DEPBAR.LE SB5, 0x2 ;  /* 0x0000d0800000791a */ /* 0x000fc80000000000 */
[----:B------:R-:W-:Y:S01]  /*1270*/  FFMA R17, R42, R17, R52 ;  /* 0x000000112a117223 */ /* 0x000fe20000000034 */
[----:B------:R-:W-:Y:S01]  /*1280*/  FFMA R8, R30, -R49, R49 ;  /* 0x800000311e087223 */ /* 0x000fe20000000031 */
[----:B------:R-:W-:-:S03]  /*1290*/  I2FP.F32.S32 R10, R10 ;  /* 0x0000000a000a7245 */ /* 0x000fc60000201400 */
[----:B------:R-:W-:Y:S01]  /*12a0*/  FFMA R8, R30, R17, R8 ;  /* 0x000000111e087223 */ /* 0x000fe20000000008 */
[----:B------:R-:W-:Y:S02]  /*12b0*/  MOV R17, R21 ;  /* 0x0000001500117202 */ /* 0x000fe40000000f00 */
[----:B------:R-:W-:Y:S01]  /*12c0*/  MOV R18, R10 ;  /* 0x0000000a00127202 */ /* 0x000fe20000000f00 */
[----:B------:R-:W-:Y:S01]  /*12d0*/  FFMA R36, R43, R8, R36 ;  /* 0x000000082b247223 */ /* 0x000fe20000000024 */
[----:B------:R-:W-:Y:S02]  /*12e0*/  MOV R8, R20 ;  /* 0x0000001400087202 */ /* 0x000fe40000000f00 */
[----:B------:R3:W5:Y:S01]  /*12f0*/  TEX.LL RZ, R17, R16, R7, UR4, ARRAY_2D, 0x1 ;  /* 0xa8ff040710117f60 */ /* 0x00076200089e01ff */
[----:B-1----:R-:W-:Y:S01]  /*1300*/  IADD3 R30, PT, PT, R22, 0x1, RZ ;  /* 0x00000001161e7810 */ /* 0x002fe20007ffe0ff */
[----:B------:R-:W5:Y:S01]  /*1310*/  TEX.LL RZ, R10, R8, R7, UR4, ARRAY_2D, 0x1 ;  /* 0xa8ff0407080a7f60 */ /* 0x000f6200089e01ff */
[----:B------:R-:W-:-:S02]  /*1320*/  I2FP.F32.S32 R22, R22 ;  /* 0x0000001600167245 */ /* 0x000fc40000201400 */
[----:B------:R-:W-:Y:S02]  /*1330*/  I2FP.F32.S32 R30, R30 ;  /* 0x0000001e001e7245 */ /* 0x000fe40000201400 */
[----:B0-----:R-:W-:Y:S02]  /*1340*/  MOV R14, R22 ;  /* 0x00000016000e7202 */ /* 0x001fe40000000f00 */
[----:B------:R-:W-:Y:S02]  /*1350*/  MOV R13, R9 ;  /* 0x00000009000d7202 */ /* 0x000fe40000000f00 */
[----:B--2---:R-:W-:Y:S02]  /*1360*/  MOV R25, R21 ;  /* 0x0000001500197202 */ /* 0x004fe40000000f00 */
[----:B------:R-:W-:Y:S01]  /*1370*/  MOV R26, R30 ;  /* 0x0000001e001a7202 */ /* 0x000fe20000000f00 */
[----:B------:R-:W5:Y:S01]  /*1380*/  TEX.LL RZ, R49, R20, R7, UR4, ARRAY_2D, 0x1 ;  /* 0xa8ff040714317f60 */ /* 0x000f6200089e01ff */
[----:B------:R0:W5:Y:S02]  /*1390*/  TEX.LL RZ, R51, R12, R7, UR4, ARRAY_2D, 0x1 ;  /* 0xa8ff04070c337f60 */ /* 0x00016400089e01ff */
[----:B------:R1:W5:Y:S01]  /*13a0*/  TEX.LL RZ, R50, R24, R7, UR4, ARRAY_2D, 0x1 ;  /* 0xa8ff040718327f60 */ /* 0x00036200089e01ff */
[----:B------:R-:W-:Y:S01]  /*13b0*/  FMUL R28, R2, 16777216 ;  /* 0x4b800000021c7820 */ /* 0x000fe20000400000 */
[----:B------:R-:W-:-:S04]  /*13c0*/  DEPBAR.LE SB5, 0x6 ;  /* 0x0000d1800000791a */ /* 0x000fc80000000000 */
[----:B------:R-:W-:Y:S01]  /*13d0*/  FFMA R52, R42, -R29, R29 ;  /* 0x8000001d2a347223 */ /* 0x000fe2000000001d */
[----:B------:R-:W-:Y:S02]  /*13e0*/  MOV R29, R9 ;  /* 0x00000009001d7202 */ /* 0x000fe40000000f00 */
[----:B------:R-:W-:Y:S01]  /*13f0*/  FSEL R28, R28, R2, !P0 ;  /* 0x000000021c1c7208 */ /* 0x000fe20004000000 */
[----:B------:R-:W-:-:S04]  /*1400*/  DEPBAR.LE SB5, 0x5 ;  /* 0x0000d1400000791a */ /* 0x000fc80000000000 */
[----:B------:R-:W-:Y:S01]  /*1410*/  FFMA R52, R42, R53, R52 ;  /* 0x000000352a347223 */ /* 0x000fe20000000034 */
[----:B------:R-:W-:Y:S01]  /*1420*/  FFMA R44, R44, -R28, UR8 ;  /* 0x000000082c2c7e23 */ /* 0x000fe2000800081c */
[----:B------:R-:W-:-:S03]  /*1430*/  MOV R28, R20 ;  /* 0x00000014001c7202 */ /* 0x000fc60000000f00 */
[----:B------:R-:W-:-:S04]  /*1440*/  FADD R44, R44, UR16 ;  /* 0x000000102c2c7e21 */ /* 0x000fc80008000000 */
[----:B---3--:R-:W2:Y:S01]  /*1450*/  F2I.FLOOR.NTZ R18, R44 ;  /* 0x0000002c00127305 */ /* 0x008ea20000207100 */
[----:B0-----:R-:W-:Y:S02]  /*1460*/  MOV R13, R21 ;  /* 0x00000015000d7202 */ /* 0x001fe40000000f00 */
[----:B-1----:R-:W-:Y:S02]  /*1470*/  MOV R25, R9 ;  /* 0x0000000900197202 */ /* 0x002fe40000000f00 */
[----:B--2---:R-:W-:-:S04]  /*1480*/  I2FP.F32.S32 R14, R18 ;  /* 0x00000012000e7245 */ /* 0x004fc80000201400 */
[----:B------:R-:W-:Y:S01]  /*1490*/  MOV R26, R14 ;  /* 0x0000000e001a7202 */ /* 0x000fe20000000f00 */
[----:B------:R-:W5:Y:S01]  /*14a0*/  TEX.LL RZ, R13, R12, R7, UR4, ARRAY_2D, 0x1 ;  /* 0xa8ff04070c0d7f60 */ /* 0x000f6200089e01ff */
[----:B------:R-:W-:-:S04]  /*14b0*/  DEPBAR.LE SB5, 0x4 ;  /* 0x0000d1000000791a */ /* 0x000fc80000000000 */
[----:B------:R-:W-:Y:S01]  /*14c0*/  FFMA R53, R42, -R17, R17 ;  /* 0x800000112a357223 */ /* 0x000fe20000000011 */
[----:B------:R-:W-:-:S03]  /*14d0*/  MOV R17, R21 ;  /* 0x0000001500117202 */ /* 0x000fc60000000f00 */
[----:B------:R-:W-:Y:S01]  /*14e0*/  FFMA R53, R42, R10, R53 ;  /* 0x0000000a2a357223 */ /* 0x000fe20000000035 */
[----:B------:R-:W-:-:S04]  /*14f0*/  IADD3 R10, PT, PT, R18, 0x1, RZ ;  /* 0x00000001120a7810 */ /* 0x000fc80007ffe0ff */
[----:B------:R-:W-:-:S04]  /*1500*/  I2FP.F32.S32 R10, R10 ;  /* 0x0000000a000a7245 */ /* 0x000fc80000201400 */
[----:B------:R-:W-:-:S04]  /*1510*/  MOV R18, R10 ;  /* 0x0000000a00127202 */ /* 0x000fc80000000f00 */
[----:B------:R-:W5:Y:S01]  /*1520*/  TEX.LL RZ, R17, R16, R7, UR4, ARRAY_2D, 0x1 ;  /* 0xa8ff040710117f60 */ /* 0x000f6200089e01ff */
[----:B------:R-:W5:Y:S01]  /*1530*/  TEX.LL RZ, R25, R24, R7, UR4, ARRAY_2D, 0x1 ;  /* 0xa8ff040718197f60 */ /* 0x000f6200089e01ff */
[----:B------:R-:W5:Y:S01]  /*1540*/  TEX.LL RZ, R29, R28, R7, UR4, ARRAY_2D, 0x1 ;  /* 0xa8ff04071c1d7f60 */ /* 0x000f6200089e01ff */
[----:B------:R-:W5:Y:S01]  /*1550*/  TEX.LL RZ, R9, R8, R7, UR4, ARRAY_2D, 0x1 ;  /* 0xa8ff040708097f60 */ /* 0x000f6200089e01ff */
[----:B------:R-:W-:-:S04]  /*1560*/  DEPBAR.LE SB5, 0x7 ;  /* 0x0000d1c00000791a */ /* 0x000fc80000000000 */
[----:B------:R-:W-:Y:S01]  /*1570*/  FFMA R20, R42, -R49, R49 ;  /* 0x800000312a147223 */ /* 0x000fe20000000031 */
[----:B------:R-:W-:Y:S01]  /*1580*/  UIADD3 UR7, UPT, UPT, UR7, 0x1, URZ ;  /* 0x0000000107077890 */ /* 0x000fe2000fffe0ff */
[----:B------:R-:W-:Y:S01]  /*1590*/  FADD R44, R44, -R14 ;  /* 0x8000000e2c2c7221 */ /* 0x000fe20000000000 */
[----:B------:R-:W-:Y:S01]  /*15a0*/  FADD R22, R45, -R22 ;  /* 0x800000162d167221 */ /* 0x000fe20000000000 */
[----:B------:R-:W-:-:S04]  /*15b0*/  DEPBAR.LE SB5, 0x5 ;  /* 0x0000d1400000791a */ /* 0x000fc80000000000 */
[C---:B------:R-:W-:Y:S01]  /*15c0*/  FFMA R51, R42.reuse, R51, R20 ;  /* 0x000000332a337223 */ /* 0x040fe20000000014 */
[----:B------:R-:W-:Y:S01]  /*15d0*/  FFMA R50, R42, -R50, R50 ;  /* 0x800000322a327223 */ /* 0x000fe20000000032 */
[----:B------:R-:W-:Y:S01]  /*15e0*/  UISETP.NE.AND UP0, UPT, UR7, URZ, UPT ;  /* 0x000000ff0700728c */ /* 0x000fe2000bf05270 */
[----:B------:R-:W-:Y:S01]  /*15f0*/  FFMA R52, R48, -R52, R52 ;  /* 0x8000003430347223 */ /* 0x000fe20000000034 */
[----:B------:R-:W-:Y:S01]  /*1600*/  FFMA R51, R22, -R51, R51 ;  /* 0x8000003316337223 */ /* 0x000fe20000000033 */
[----:B------:R-:W-:Y:S01]  /*1610*/  IADD3 R0, PT, PT, R0, 0x1, RZ ;  /* 0x0000000100007810 */ /* 0x000fe20007ffe0ff */
[----:B------:R-:W-:Y:S01]  /*1620*/  UIADD3 UR6, UPT, UPT, UR6, 0x1, URZ ;  /* 0x0000000106067890 */ /* 0x000fe2000fffe0ff */
[----:B------:R-:W-:-:S04]  /*1630*/  FFMA R52, R48, R53, R52 ;  /* 0x0000003530347223 */ /* 0x000fc80000000034 */
[----:B------:R-:W-:Y:S01]  /*1640*/  FFMA R37, R43, R52, R37 ;  /* 0x000000342b257223 */ /* 0x000fe20000000025 */
[----:B------:R-:W-:-:S04]  /*1650*/  DEPBAR.LE SB5, 0x2 ;  /* 0x0000d0800000791a */ /* 0x000fc80000000000 */
[C---:B------:R-:W-:Y:S01]  /*1660*/  FFMA R12, R42.reuse, -R13, R13 ;  /* 0x8000000d2a0c7223 */ /* 0x040fe2000000000d */
[----:B------:R-:W-:-:S03]  /*1670*/  FFMA R14, R42, -R17, R17 ;  /* 0x800000112a0e7223 */ /* 0x000fc60000000011 */
[C---:B------:R-:W-:Y:S01]  /*1680*/  FFMA R25, R42.reuse, R25, R12 ;  /* 0x000000192a197223 */ /* 0x040fe2000000000c */
[C---:B-----5:R-:W-:Y:S01]  /*1690*/  FFMA R29, R42.reuse, R29, R50 ;  /* 0x0000001d2a1d7223 */ /* 0x060fe20000000032 */
[----:B------:R-:W-:Y:S02]  /*16a0*/  FFMA R9, R42, R9, R14 ;  /* 0x000000092a097223 */ /* 0x000fe4000000000e */
[----:B------:R-:W-:Y:S01]  /*16b0*/  FFMA R25, R44, -R25, R25 ;  /* 0x800000192c197223 */ /* 0x000fe20000000019 */
[----:B------:R-:W-:-:S03]  /*16c0*/  FFMA R29, R22, R29, R51 ;  /* 0x0000001d161d7223 */ /* 0x000fc60000000033 */
[----:B------:R-:W-:Y:S01]  /*16d0*/  FFMA R44, R44, R9, R25 ;  /* 0x000000092c2c7223 */ /* 0x000fe20000000019 */
[----:B------:R-:W-:-:S03]  /*16e0*/  FFMA R38, R43, R29, R38 ;  /* 0x0000001d2b267223 */ /* 0x000fc60000000026 */
[----:B------:R-:W-:Y:S01]  /*16f0*/  FFMA R39, R43, R44, R39 ;  /* 0x0000002c2b277223 */ /* 0x000fe20000000027 */
[----:B------:R-:W-:Y:S06]  /*1700*/  BRA.U UP0, `(.L_x_4) ;  /* 0xffffffed00d87547 */ /* 0x000fec000b83ffff */
.L_x_3:
[----:B------:R-:W0:Y:S01]  /*1710*/  LDCU UR4, c[0x0][0x394] ;  /* 0x00007280ff0477ac */ /* 0x000e220008000800 */
[----:B------:R-:W2:Y:S01]  /*1720*/  LDCU UR5, c[0x0][0x398] ;  /* 0x00007300ff0577ac */ /* 0x000ea20008000800 */
[----:B0-----:R-:W-:-:S04]  /*1730*/  IMAD R3, R40, UR4, R41 ;  /* 0x0000000428037c24 */ /* 0x001fc8000f8e0229 */
[----:B-1----:R-:W-:-:S05]  /*1740*/  IMAD.WIDE R2, R3, 0x4, R46 ;  /* 0x0000000403027825 */ /* 0x002fca00078e022e */
[----:B------:R-:W3:Y:S01]  /*1750*/  LDG.E R5, desc[UR10][R2.64] ;  /* 0x0000000a02057981 */ /* 0x000ee2000c1e1900 */
[----:B--2---:R-:W-:-:S05]  /*1760*/  IADD3 R40, PT, PT, R40, UR5, RZ ;  /* 0x0000000528287c10 */ /* 0x004fca000fffe0ff */
[----:B------:R-:W-:Y:S02]  /*1770*/  IMAD R7, R40, UR4, R41 ;  /* 0x0000000428077c24 */ /* 0x000fe4000f8e0229 */
[----:B---3--:R-:W-:Y:S02]  /*1780*/  FADD R9, R5, R32 ;  /* 0x0000002005097221 */ /* 0x008fe40000000000 */
[----:B------:R-:W-:-:S03]  /*1790*/  IMAD.WIDE R4, R7, 0x4, R46 ;  /* 0x0000000407047825 */ /* 0x000fc600078e022e */
[----:B------:R0:W-:Y:S04]  /*17a0*/  STG.E desc[UR10][R2.64], R9 ;  /* 0x0000000902007986 */ /* 0x0001e8000c10190a */
[----:B------:R-:W2:Y:S01]  /*17b0*/  LDG.E R0, desc[UR10][R4.64] ;  /* 0x0000000a04007981 */ /* 0x000ea2000c1e1900 */
[----:B------:R-:W-:-:S05]  /*17c0*/  IADD3 R40, PT, PT, R40, UR5, RZ ;  /* 0x0000000528287c10 */ /* 0x000fca000fffe0ff */
[----:B------:R-:W-:-:S04]  /*17d0*/  IMAD R7, R40, UR4, R41 ;  /* 0x0000000428077c24 */ /* 0x000fc8000f8e0229 */
[----:B------:R-:W-:-:S04]  /*17e0*/  IMAD.WIDE R6, R7, 0x4, R46 ;  /* 0x0000000407067825 */ /* 0x000fc800078e022e */
[----:B--2---:R-:W-:-:S05]  /*17f0*/  FADD R33, R0, R33 ;  /* 0x0000002100217221 */ /* 0x004fca0000000000 */
[----:B------:R1:W-:Y:S04]  /*1800*/  STG.E desc[UR10][R4.64], R33 ;  /* 0x0000002104007986 */ /* 0x0003e8000c10190a */
[----:B------:R-:W2:Y:S01]  /*1810*/  LDG.E R11, desc[UR10][R6.64] ;  /* 0x0000000a060b7981 */ /* 0x000ea2000c1e1900 */
[----:B------:R-:W-:-:S05]  /*1820*/  IADD3 R40, PT, PT, R40, UR5, RZ ;  /* 0x0000000528287c10 */ /* 0x000fca000fffe0ff */
[----:B------:R-:W-:-:S04]  /*1830*/  IMAD R13, R40, UR4, R41 ;  /* 0x00000004280d7c24 */ /* 0x000fc8000f8e0229 */
[----:B0-----:R-:W-:-:S04]  /*1840*/  IMAD.WIDE R2, R13, 0x4, R46 ;  /* 0x000000040d027825 */ /* 0x001fc800078e022e */
[----:B--2---:R-:W-:-:S05]  /*1850*/  FADD R11, R11, R34 ;  /* 0x000000220b0b7221 */ /* 0x004fca0000000000 */
[----:B------:R0:W-:Y:S04]  /*1860*/  STG.E desc[UR10][R6.64], R11 ;  /* 0x0000000b06007986 */ /* 0x0001e8000c10190a */
[----:B------:R-:W2:Y:S01]  /*1870*/  LDG.E R0, desc[UR10][R2.64] ;  /* 0x0000000a02007981 */ /* 0x000ea2000c1e1900 */
[----:B------:R-:W-:-:S05]  /*1880*/  IADD3 R40, PT, PT, R40, UR5, RZ ;  /* 0x0000000528287c10 */ /* 0x000fca000fffe0ff */
[----:B------:R-:W-:-:S04]  /*1890*/  IMAD R9, R40, UR4, R41 ;  /* 0x0000000428097c24 */ /* 0x000fc8000f8e0229 */
[----:B-1----:R-:W-:-:S04]  /*18a0*/  IMAD.WIDE R4, R9, 0x4, R46 ;  /* 0x0000000409047825 */ /* 0x002fc800078e022e */
[----:B--2---:R-:W-:-:S05]  /*18b0*/  FADD R35, R0, R35 ;  /* 0x0000002300237221 */ /* 0x004fca0000000000 */
[----:B------:R1:W-:Y:S04]  /*18c0*/  STG.E desc[UR10][R2.64], R35 ;  /* 0x0000002302007986 */ /* 0x0003e8000c10190a */
[----:B------:R-:W2:Y:S01]  /*18d0*/  LDG.E R9, desc[UR10][R4.64] ;  /* 0x0000000a04097981 */ /* 0x000ea2000c1e1900 */
[----:B------:R-:W-:-:S05]  /*18e0*/  IADD3 R40, PT, PT, R40, UR5, RZ ;  /* 0x0000000528287c10 */ /* 0x000fca000fffe0ff */
[----:B------:R-:W-:-:S04]  /*18f0*/  IMAD R13, R40, UR4, R41 ;  /* 0x00000004280d7c24 */ /* 0x000fc8000f8e0229 */
[----:B0-----:R-:W-:-:S04]  /*1900*/  IMAD.WIDE R6, R13, 0x4, R46 ;  /* 0x000000040d067825 */ /* 0x001fc800078e022e */
[----:B--2---:R-:W-:-:S05]  /*1910*/  FADD R9, R9, R36 ;  /* 0x0000002409097221 */ /* 0x004fca0000000000 */
[----:B------:R-:W-:Y:S04]  /*1920*/  STG.E desc[UR10][R4.64], R9 ;  /* 0x0000000904007986 */ /* 0x000fe8000c10190a */
[----:B------:R-:W2:Y:S01]  /*1930*/  LDG.E R0, desc[UR10][R6.64] ;  /* 0x0000000a06007981 */ /* 0x000ea2000c1e1900 */
[----:B------:R-:W-:-:S05]  /*1940*/  IADD3 R40, PT, PT, R40, UR5, RZ ;  /* 0x0000000528287c10 */ /* 0x000fca000fffe0ff */
[----:B------:R-:W-:-:S04]  /*1950*/  IMAD R11, R40, UR4, R41 ;  /* 0x00000004280b7c24 */ /* 0x000fc8000f8e0229 */
[----:B-1----:R-:W-:-:S04]  /*1960*/  IMAD.WIDE R2, R11, 0x4, R46 ;  /* 0x000000040b027825 */ /* 0x002fc800078e022e */
[----:B--2---:R-:W-:-:S05]  /*1970*/  FADD R37, R0, R37 ;  /* 0x0000002500257221 */ /* 0x004fca0000000000 */
[----:B------:R-:W-:Y:S04]  /*1980*/  STG.E desc[UR10][R6.64], R37 ;  /* 0x0000002506007986 */ /* 0x000fe8000c10190a */
[----:B------:R-:W2:Y:S01]  /*1990*/  LDG.E R11, desc[UR10][R2.64] ;  /* 0x0000000a020b7981 */ /* 0x000ea2000c1e1900 */
[----:B------:R-:W-:-:S05]  /*19a0*/  IADD3 R40, PT, PT, R40, UR5, RZ ;  /* 0x0000000528287c10 */ /* 0x000fca000fffe0ff */
[----:B------:R-:W-:-:S04]  /*19b0*/  IMAD R41, R40, UR4, R41 ;  /* 0x0000000428297c24 */ /* 0x000fc8000f8e0229 */
[----:B------:R-:W-:-:S04]  /*19c0*/  IMAD.WIDE R46, R41, 0x4, R46 ;  /* 0x00000004292e7825 */ /* 0x000fc800078e022e */
[----:B--2---:R-:W-:-:S05]  /*19d0*/  FADD R11, R11, R38 ;  /* 0x000000260b0b7221 */ /* 0x004fca0000000000 */
[----:B------:R-:W-:Y:S04]  /*19e0*/  STG.E desc[UR10][R2.64], R11 ;  /* 0x0000000b02007986 */ /* 0x000fe8000c10190a */
[----:B------:R-:W2:Y:S02]  /*19f0*/  LDG.E R0, desc[UR10][R46.64] ;  /* 0x0000000a2e007981 */ /* 0x000ea4000c1e1900 */
[----:B--2---:R-:W-:-:S05]  /*1a00*/  FADD R39, R0, R39 ;  /* 0x0000002700277221 */ /* 0x004fca0000000000 */
[----:B------:R-:W-:Y:S01]  /*1a10*/  STG.E desc[UR10][R46.64], R39 ;  /* 0x000000272e007986 */ /* 0x000fe2000c10190a */
[----:B------:R-:W-:Y:S05]  /*1a20*/  EXIT ;  /* 0x000000000000794d */ /* 0x000fea0003800000 */
        .weak           $__internal_0_$__cuda_sm20_sqrt_rn_f32_slowpath
        .type           $__internal_0_$__cuda_sm20_sqrt_rn_f32_slowpath,@function
        .size           $__internal_0_$__cuda_sm20_sqrt_rn_f32_slowpath,(.L_x_28 - $__internal_0_$__cuda_sm20_sqrt_rn_f32_slowpath)
$__internal_0_$__cuda_sm20_sqrt_rn_f32_slowpath:
[----:B------:R-:W-:-:S13]  /*1a30*/  LOP3.LUT P0, RZ, R0, 0x7fffffff, RZ, 0xc0, !PT ;  /* 0x7fffffff00ff7812 */ /* 0x000fda000780c0ff */
[----:B------:R-:W-:Y:S01]  /*1a40*/  @!P0 MOV R4, R0 ;  /* 0x0000000000048202 */ /* 0x000fe20000000f00 */
[----:B------:R-:W-:Y:S06]  /*1a50*/  @!P0 BRA `(.L_x_5) ;  /* 0x0000000000408947 */ /* 0x000fec0003800000 */
[----:B------:R-:W-:-:S13]  /*1a60*/  FSETP.GEU.FTZ.AND P0, PT, R0, RZ, PT ;  /* 0x000000ff0000720b */ /* 0x000fda0003f1e000 */
[----:B------:R-:W-:Y:S01]  /*1a70*/  @!P0 MOV R4, 0x7fffffff ;  /* 0x7fffffff00048802 */ /* 0x000fe20000000f00 */
[----:B------:R-:W-:Y:S06]  /*1a80*/  @!P0 BRA `(.L_x_5) ;  /* 0x0000000000348947 */ /* 0x000fec0003800000 */
[----:B------:R-:W-:-:S13]  /*1a90*/  FSETP.GTU.FTZ.AND P0, PT, |R0|, +INF , PT ;  /* 0x7f8000000000780b */ /* 0x000fda0003f1c200 */
[----:B------:R-:W-:Y:S01]  /*1aa0*/  @P0 FADD.FTZ R4, R0, 1 ;  /* 0x3f80000000040421 */ /* 0x000fe20000010000 */
[----:B------:R-:W-:Y:S06]  /*1ab0*/  @P0 BRA `(.L_x_5) ;  /* 0x0000000000280947 */ /* 0x000fec0003800000 */
[----:B------:R-:W-:-:S13]  /*1ac0*/  FSETP.NEU.FTZ.AND P0, PT, |R0|, +INF , PT ;  /* 0x7f8000000000780b */ /* 0x000fda0003f1d200 */
[----:B------:R-:W-:-:S04]  /*1ad0*/  @P0 FFMA R5, R0, 1.84467440737095516160e+19, RZ ;  /* 0x5f80000000050823 */ /* 0x000fc800000000ff */
[----:B------:R-:W0:Y:S02]  /*1ae0*/  @P0 MUFU.RSQ R4, R5 ;  /* 0x0000000500040308 */ /* 0x000e240000001400 */
[----:B0-----:R-:W-:Y:S01]  /*1af0*/  @P0 FMUL.FTZ R8, R5, R4 ;  /* 0x0000000405080220 */ /* 0x001fe20000410000 */
[----:B------:R-:W-:Y:S01]  /*1b00*/  @P0 FMUL.FTZ R9, R4, 0.5 ;  /* 0x3f00000004090820 */ /* 0x000fe20000410000 */
[----:B------:R-:W-:Y:S02]  /*1b10*/  @!P0 MOV R4, R0 ;  /* 0x0000000000048202 */ /* 0x000fe40000000f00 */
[----:B------:R-:W-:-:S04]  /*1b20*/  @P0 FADD.FTZ R7, -R8, -RZ ;  /* 0x800000ff08070221 */ /* 0x000fc80000010100 */
[----:B------:R-:W-:-:S04]  /*1b30*/  @P0 FFMA R7, R8, R7, R5 ;  /* 0x0000000708070223 */ /* 0x000fc80000000005 */
[----:B------:R-:W-:-:S04]  /*1b40*/  @P0 FFMA R7, R7, R9, R8 ;  /* 0x0000000907070223 */ /* 0x000fc80000000008 */
[----:B------:R-:W-:-:S07]  /*1b50*/  @P0 FMUL.FTZ R4, R7, 2.3283064365386962891e-10 ;  /* 0x2f80000007040820 */ /* 0x000fce0000410000 */
.L_x_5:
[----:B------:R-:W-:Y:S01]  /*1b60*/  HFMA2 R5, -RZ, RZ, 0, 0 ;  /* 0x00000000ff057431 */ /* 0x000fe200000001ff */
[----:B------:R-:W-:Y:S02]  /*1b70*/  MOV R0, R4 ;  /* 0x0000000400007202 */ /* 0x000fe40000000f00 */
[----:B------:R-:W-:-:S04]  /*1b80*/  MOV R4, R10 ;  /* 0x0000000a00047202 */ /* 0x000fc80000000f00 */
[----:B------:R-:W-:Y:S05]  /*1b90*/  RET.REL.NODEC R4 `(_Z19fdk_kernel_3DW_R_HAPfiiiiifffffy) ;  /* 0xffffffe404187950 */ /* 0x000fea0003c3ffff */
.L_x_6:
[----:B------:R-:W-:-:S00]  /*1ba0*/  BRA `(.L_x_6) ;  /* 0xfffffffc00fc7947 */ /* 0x000fc0000383ffff */
[----:B------:R-:W-:-:S00]  /*1bb0*/  NOP ;  /* 0x0000000000007918 */ /* 0x000fc00000000000 */
        /* <DEDUP_REMOVED lines=12> */
.L_x_28:


//--------------------- .text._Z17fdk_kernel_3DW_HAPfiiiifffffy --------------------------
	.section	.text._Z17fdk_kernel_3DW_HAPfiiiifffffy,"ax",@progbits
	.align	128
        .global         _Z17fdk_kernel_3DW_HAPfiiiifffffy
        .type           _Z17fdk_kernel_3DW_HAPfiiiifffffy,@function
        .size           _Z17fdk_kernel_3DW_HAPfiiiifffffy,(.L_x_29 - _Z17fdk_kernel_3DW_HAPfiiiifffffy)
        .other          _Z17fdk_kernel_3DW_HAPfiiiifffffy,@"STO_CUDA_ENTRY STV_DEFAULT"
_Z17fdk_kernel_3DW_HAPfiiiifffffy:
.text._Z17fdk_kernel_3DW_HAPfiiiifffffy:
[----:B------:R-:W-:Y:S01]  /*0000*/  LDC R1, c[0x0][0x37c] ;  /* 0x0000df00ff017b82 */ /* 0x000fe20000000800 */
[----:B------:R-:W0:Y:S07]  /*0010*/  S2R R40, SR_TID.Y ;  /* 0x0000000000287919 */ /* 0x000e2e0000002200 */
[----:B------:R-:W1:Y:S01]  /*0020*/  LDC R2, c[0x0][0x360] ;  /* 0x0000d800ff027b82 */ /* 0x000e620000000800 */
[----:B------:R-:W2:Y:S01]  /*0030*/  LDCU.64 UR6, c[0x0][0x390] ;  /* 0x00007200ff0677ac */ /* 0x000ea20008000a00 */
[----:B------:R-:W1:Y:S06]  /*0040*/  S2R R41, SR_TID.X ;  /* 0x0000000000297919 */ /* 0x000e6c0000002100 */
[----:B------:R-:W0:Y:S08]  /*0050*/  S2UR UR5, SR_CTAID.Y ;  /* 0x00000000000579c3 */ /* 0x000e300000002600 */
[----:B------:R-:W0:Y:S01]  /*0060*/  LDC R3, c[0x0][0x364] ;  /* 0x0000d900ff037b82 */ /* 0x000e220000000800 */
[----:B--2---:R-:W-:-:S07]  /*0070*/  I2FP.F32.S32 R0, UR6 ;  /* 0x0000000600007c45 */ /* 0x004fce0008201400 */
[----:B------:R-:W1:Y:S01]  /*0080*/  S2UR UR4, SR_CTAID.X ;  /* 0x00000000000479c3 */ /* 0x000e620000002500 */
[----:B------:R-:W-:Y:S01]  /*0090*/  FMUL R6, R0, 0.5 ;  /* 0x3f00000000067820 */ /* 0x000fe20000400000 */
[----:B0-----:R-:W-:-:S05]  /*00a0*/  IMAD R40, R3, UR5, R40 ;  /* 0x0000000503287c24 */ /* 0x001fca000f8e0228 */
[----:B------:R-:W-:Y:S01]  /*00b0*/  ISETP.GE.AND P0, PT, R40, UR7, PT ;  /* 0x0000000728007c0c */ /* 0x000fe2000bf06270 */
[----:B-1----:R-:W-:Y:S01]  /*00c0*/  IMAD R41, R2, UR4, R41 ;  /* 0x0000000402297c24 */ /* 0x002fe2000f8e0229 */
[----:B------:R-:W-:-:S04]  /*00d0*/  I2FP.F32.U32 R2, R40 ;  /* 0x0000002800027245 */ /* 0x000fc80000201000 */
[----:B------:R-:W-:Y:S01]  /*00e0*/  ISETP.GE.OR P0, PT, R41, UR6, P0 ;  /* 0x0000000629007c0c */ /* 0x000fe20008706670 */
[----:B------:R-:W-:Y:S01]  /*00f0*/  FADD R4, R2, -R6 ;  /* 0x8000000602047221 */ /* 0x000fe20000000000 */
[----:B------:R-:W-:-:S03]  /*0100*/  I2FP.F32.S32 R3, R41 ;  /* 0x0000002900037245 */ /* 0x000fc60000201400 */
[----:B------:R-:W-:Y:S02]  /*0110*/  FMUL R5, R4, R4 ;  /* 0x0000000404057220 */ /* 0x000fe40000400000 */
        /* <DEDUP_REMOVED lines=9> */
[----:B-1----:R-:W-:Y:S05]  /*01b0*/  CALL.REL.NOINC `($__internal_1_$__cuda_sm20_sqrt_rn_f32_slowpath) ;  /* 0x00000018000c7944 */ /* 0x002fea0003c00000 */
[----:B------:R-:W-:Y:S01]  /*01c0*/  MOV R5, R0 ;  /* 0x0000000000057202 */ /* 0x000fe20000000f00 */
[----:B------:R-:W-:Y:S06]  /*01d0*/  BRA `(.L_x_9) ;  /* 0x0000000000107947 */ /* 0x000fec0003800000 */
.L_x_8:
[----:B-1----:R-:W-:Y:S01]  /*01e0*/  FMUL.FTZ R7, R0, R5 ;  /* 0x0000000500077220 */ /* 0x002fe20000410000 */
[----:B------:R-:W-:-:S03]  /*01f0*/  FMUL.FTZ R5, R5, 0.5 ;  /* 0x3f00000005057820 */ /* 0x000fc60000410000 */
[----:B------:R-:W-:-:S04]  /*0200*/  FFMA R0, -R7, R7, R0 ;  /* 0x0000000707007223 */ /* 0x000fc80000000100 */
[----:B------:R-:W-:-:S07]  /*0210*/  FFMA R5, R0, R5, R7 ;  /* 0x0000000500057223 */ /* 0x000fce0000000007 */
.L_x_9:
[----:B------:R-:W-:Y:S05]  /*0220*/  BSYNC.RECONVERGENT B0 ;  /* 0x0000000000007941 */ /* 0x000fea0003800200 */
.L_x_7:
        /* <DEDUP_REMOVED lines=18> */
[----:B------:R-:W1:Y:S01]  /*0350*/  LDCU.64 UR16, c[0x0][0x398] ;  /* 0x00007300ff1077ac */ /* 0x000e620008000a00 */
        /* <DEDUP_REMOVED lines=10> */
[----:B------:R-:W-:Y:S01]  /*0400*/  UIMAD UR6, UR7, UR5, URZ ;  /* 0x00000005070672a4 */ /* 0x000fe2000f8e02ff */
        /* <DEDUP_REMOVED lines=33> */
[----:B------:R-:W-:Y:S01]  /*0620*/  UIADD3 UR7, UPT, UPT, -UR7, URZ, URZ ;  /* 0x000000ff07077290 */ /* 0x000fe2000fffe1ff */
[----:B-1----:R-:W0:Y:S11]  /*0630*/  LDCU.64 UR12, c[0x3][0x10] ;  /* 0x00c00200ff0c77ac */ /* 0x002e360008000a00 */
.L_x_11:
[----:B------:R-:W-:Y:S01]  /*0640*/  I2FP.F32.S32 R7, UR6 ;  /* 0x0000000600077c45 */ /* 0x000fe20008201400 */
[----:B------:R-:W-:Y:S01]  /*0650*/  FMUL R14, R15, 16777216 ;  /* 0x4b8000000f0e7820 */ /* 0x000fe20000400000 */
[----:B0-----:R-:W-:Y:S01]  /*0660*/  MOV R43, UR13 ;  /* 0x0000000d002b7c02 */ /* 0x001fe20008000f00 */
[----:B------:R-:W0:Y:S01]  /*0670*/  LDCU UR4, c[0x0][0x3b0] ;  /* 0x00007600ff0477ac */ /* 0x000e220008000800 */
[C---:B------:R-:W-:Y:S01]  /*0680*/  ISETP.GT.U32.AND P1, PT, R0.reuse, 0xffff, PT ;  /* 0x0000ffff0000780c */ /* 0x040fe20003f24070 */
[----:B------:R-:W-:Y:S01]  /*0690*/  FMUL R7, R7, UR12 ;  /* 0x0000000c07077c20 */ /* 0x000fe20008400000 */
[----:B------:R-:W-:Y:S02]  /*06a0*/  UMOV UR5, URZ ;  /* 0x000000ff00057c82 */ /* 0x000fe40008000000 */
[----:B------:R-:W-:Y:S01]  /*06b0*/  SEL R20, R0, 0xffff, !P1 ;  /* 0x0000ffff00147807 */ /* 0x000fe20004800000 */
[----:B------:R-:W-:-:S03]  /*06c0*/  FMUL.RZ R7, R7, 0.15915493667125701904 ;  /* 0x3e22f98307077820 */ /* 0x000fc6000040c000 */
[-C--:B------:R-:W-:Y:S01]  /*06d0*/  MOV R16, R20.reuse ;  /* 0x0000001400107202 */ /* 0x080fe20000000f00 */
[----:B------:R-:W1:Y:S01]  /*06e0*/  MUFU.COS R10, R7 ;  /* 0x00000007000a7308 */ /* 0x000e620000000000 */
[-C--:B------:R-:W-:Y:S02]  /*06f0*/  MOV R24, R20.reuse ;  /* 0x0000001400187202 */ /* 0x080fe40000000f00 */
[----:B------:R-:W-:-:S05]  /*0700*/  MOV R28, R20 ;  /* 0x00000014001c7202 */ /* 0x000fca0000000f00 */
[----:B------:R-:W2:Y:S01]  /*0710*/  MUFU.SIN R8, R7 ;  /* 0x0000000700087308 */ /* 0x000ea20000000400 */
[----:B-1----:R-:W-:-:S04]  /*0720*/  FMUL R12, R27, R10 ;  /* 0x0000000a1b0c7220 */ /* 0x002fc80000400000 */
[-C--:B--2---:R-:W-:Y:S01]  /*0730*/  FFMA R12, -R31, R8.reuse, R12 ;  /* 0x000000081f0c7223 */ /* 0x084fe2000000010c */
        /* <DEDUP_REMOVED lines=9> */
[----:B------:R1:W2:Y:S01]  /*07d0*/  MUFU.RCP R44, R12 ;  /* 0x0000000c002c7308 */ /* 0x0002a20000001000 */
[----:B------:R-:W-:-:S04]  /*07e0*/  FSEL R9, R14, R15, !P0 ;  /* 0x0000000f0e097208 */ /* 0x000fc80004000000 */
[----:B------:R-:W-:Y:S01]  /*07f0*/  @!P0 FMUL R8, R8, 16777216 ;  /* 0x4b80000008088820 */ /* 0x000fe20000400000 */
[----:B-1----:R-:W-:-:S03]  /*0800*/  MOV R12, R20 ;  /* 0x00000014000c7202 */ /* 0x002fc60000000f00 */
[C---:B--2---:R-:W-:Y:S01]  /*0810*/  FFMA R42, R44.reuse, -R8, R23 ;  /* 0x800000082c2a7223 */ /* 0x044fe20000000017 */
[C---:B------:R-:W-:Y:S01]  /*0820*/  FFMA R7, R44.reuse, -R7, UR8 ;  /* 0x000000082c077e23 */ /* 0x040fe20008000807 */
[----:B------:R-:W-:Y:S01]  /*0830*/  FFMA R9, R44, -R9, UR8 ;  /* 0x000000082c097e23 */ /* 0x000fe20008000809 */
[----:B------:R-:W-:Y:S01]  /*0840*/  MOV R8, R20 ;  /* 0x0000001400087202 */ /* 0x000fe20000000f00 */
[----:B------:R-:W-:Y:S01]  /*0850*/  FADD R42, R42, UR16 ;  /* 0x000000102a2a7e21 */ /* 0x000fe20008000000 */
[----:B------:R-:W-:Y:S01]  /*0860*/  FADD R51, R7, UR17 ;  /* 0x0000001107337e21 */ /* 0x000fe20008000000 */
[----:B------:R-:W-:Y:S01]  /*0870*/  FADD R53, R9, UR17 ;  /* 0x0000001109357e21 */ /* 0x000fe20008000000 */
[----:B------:R-:W-:Y:S01]  /*0880*/  MOV R7, 0xc2000000 ;  /* 0xc200000000077802 */ /* 0x000fe20000000f00 */
[----:B------:R-:W1:Y:S08]  /*0890*/  F2I.FLOOR.NTZ R21, R42 ;  /* 0x0000002a00157305 */ /* 0x000e700000207100 */
[----:B------:R-:W2:Y:S01]  /*08a0*/  F2I.FLOOR.NTZ R22, R51 ;  /* 0x0000003300167305 */ /* 0x000ea20000207100 */
[----:B-1----:R-:W-:-:S07]  /*08b0*/  IADD3 R9, PT, PT, R21, 0x1, RZ ;  /* 0x0000000115097810 */ /* 0x002fce0007ffe0ff */
[----:B------:R-:W1:Y:S01]  /*08c0*/  F2I.FLOOR.NTZ R50, R53 ;  /* 0x0000003500327305 */ /* 0x000e620000207100 */
[----:B------:R-:W-:Y:S02]  /*08d0*/  I2FP.F32.S32 R21, R21 ;  /* 0x0000001500157245 */ /* 0x000fe40000201400 */
[----:B------:R-:W-:Y:S02]  /*08e0*/  I2FP.F32.S32 R9, R9 ;  /* 0x0000000900097245 */ /* 0x000fe40000201400 */
[----:B------:R-:W-:Y:S02]  /*08f0*/  MOV R17, R21 ;  /* 0x0000001500117202 */ /* 0x000fe40000000f00 */
[----:B--2---:R-:W-:Y:S02]  /*0900*/  IADD3 R26, PT, PT, R22, 0x1, RZ ;  /* 0x00000001161a7810 */ /* 0x004fe40007ffe0ff */
[----:B------:R-:W-:Y:S02]  /*0910*/  I2FP.F32.S32 R22, R22 ;  /* 0x0000001600167245 */ /* 0x000fe40000201400 */
[----:B------:R-:W-:-:S02]  /*0920*/  I2FP.F32.S32 R26, R26 ;  /* 0x0000001a001a7245 */ /* 0x000fc40000201400 */
[----:B------:R-:W-:Y:S02]  /*0930*/  MOV R25, R9 ;  /* 0x0000000900197202 */ /* 0x000fe40000000f00 */
[----:B------:R-:W-:Y:S02]  /*0940*/  MOV R18, R26 ;  /* 0x0000001a00127202 */ /* 0x000fe40000000f00 */
[----:B------:R-:W-:Y:S02]  /*0950*/  MOV R10, R22 ;  /* 0x00000016000a7202 */ /* 0x000fe40000000f00 */
[----:B0-----:R-:W5:Y:S01]  /*0960*/  TEX.LL RZ, R17, R16, R7, UR4, ARRAY_2D, 0x1 ;  /* 0xa8ff040710117f60 */ /* 0x001f6200089e01ff */
[----:B-1----:R-:W-:Y:S01]  /*0970*/  I2FP.F32.S32 R14, R50 ;  /* 0x00000032000e7245 */ /* 0x002fe20000201400 */
        /* <DEDUP_REMOVED lines=214> */
.L_x_10:
[----:B------:R-:W0:Y:S02]  /*16e0*/  LDCU.64 UR4, c[0x0][0x390] ;  /* 0x00007200ff0477ac */ /* 0x000e240008000a00 */
[----:B0-----:R-:W-:-:S04]  /*16f0*/  IMAD R3, R40, UR4, R41 ;  /* 0x0000000428037c24 */ /* 0x001fc8000f8e0229 */
[----:B-1----:R-:W-:-:S05]  /*1700*/  IMAD.WIDE R2, R3, 0x4, R46 ;  /* 0x0000000403027825 */ /* 0x002fca00078e022e */
[----:B------:R-:W2:Y:S01]  /*1710*/  LDG.E R5, desc[UR10][R2.64] ;  /* 0x0000000a02057981 */ /* 0x000ea2000c1e1900 */
[----:B------:R-:W-:-:S05]  /*1720*/  IADD3 R40, PT, PT, R40, UR5, RZ ;  /* 0x0000000528287c10 */ /* 0x000fca000fffe0ff */
[----:B------:R-:W-:Y:S02]  /*1730*/  IMAD R7, R40, UR4, R41 ;  /* 0x0000000428077c24 */ /* 0x000fe4000f8e0229 */
[----:B--2---:R-:W-:Y:S02]  /*1740*/  FADD R9, R5, R32 ;  /* 0x0000002005097221 */ /* 0x004fe40000000000 */
        /* <DEDUP_REMOVED lines=42> */
        .weak           $__internal_1_$__cuda_sm20_sqrt_rn_f32_slowpath
        .type           $__internal_1_$__cuda_sm20_sqrt_rn_f32_slowpath,@function
        .size           $__internal_1_$__cuda_sm20_sqrt_rn_f32_slowpath,(.L_x_29 - $__internal_1_$__cuda_sm20_sqrt_rn_f32_slowpath)
$__internal_1_$__cuda_sm20_sqrt_rn_f32_slowpath:
        /* <DEDUP_REMOVED lines=19> */
.L_x_12:
[----:B------:R-:W-:Y:S01]  /*1b20*/  HFMA2 R5, -RZ, RZ, 0, 0 ;  /* 0x00000000ff057431 */ /* 0x000fe200000001ff */
[----:B------:R-:W-:Y:S02]  /*1b30*/  MOV R0, R4 ;  /* 0x0000000400007202 */ /* 0x000fe40000000f00 */
[----:B------:R-:W-:-:S04]  /*1b40*/  MOV R4, R10 ;  /* 0x0000000a00047202 */ /* 0x000fc80000000f00 */
[----:B------:R-:W-:Y:S05]  /*1b50*/  RET.REL.NODEC R4 `(_Z17fdk_kernel_3DW_HAPfiiiifffffy) ;  /* 0xffffffe404287950 */ /* 0x000fea0003c3ffff */
.L_x_13:
        /* <DEDUP_REMOVED lines=10> */
.L_x_29:


//--------------------- .text._Z16fdk_kernel_3DW_RPfiiiiifffffy --------------------------
	.section	.text._Z16fdk_kernel_3DW_RPfiiiiifffffy,"ax",@progbits
	.align	128
        .global         _Z16fdk_kernel_3DW_RPfiiiiifffffy
        .type           _Z16fdk_kernel_3DW_RPfiiiiifffffy,@function
        .size           _Z16fdk_kernel_3DW_RPfiiiiifffffy,(.L_x_30 - _Z16fdk_kernel_3DW_RPfiiiiifffffy)
        .other          _Z16fdk_kernel_3DW_RPfiiiiifffffy,@"STO_CUDA_ENTRY STV_DEFAULT"
_Z16fdk_kernel_3DW_RPfiiiiifffffy:
.text._Z16fdk_kernel_3DW_RPfiiiiifffffy:
[----:B------:R-:W-:Y:S01]  /*0000*/  LDC R1, c[0x0][0x37c] ;  /* 0x0000df00ff017b82 */ /* 0x000fe20000000800 */
[----:B------:R-:W0:Y:S07]  /*0010*/  S2R R3, SR_TID.Y ;  /* 0x0000000000037919 */ /* 0x000e2e0000002200 */
[----:B------:R-:W1:Y:S01]  /*0020*/  LDC R5, c[0x0][0x360] ;  /* 0x0000d800ff057b82 */ /* 0x000e620000000800 */
[----:B------:R-:W2:Y:S01]  /*0030*/  LDCU UR7, c[0x0][0x398] ;  /* 0x00007300ff0777ac */ /* 0x000ea20008000800 */
[----:B------:R-:W1:Y:S01]  /*0040*/  S2R R0, SR_TID.X ;  /* 0x0000000000007919 */ /* 0x000e620000002100 */
[----:B------:R-:W3:Y:S05]  /*0050*/  LDCU UR6, c[0x0][0x394] ;  /* 0x00007280ff0677ac */ /* 0x000eea0008000800 */
[----:B------:R-:W0:Y:S08]  /*0060*/  S2UR UR5, SR_CTAID.Y ;  /* 0x00000000000579c3 */ /* 0x000e300000002600 */
[----:B------:R-:W0:Y:S08]  /*0070*/  LDC R2, c[0x0][0x364] ;  /* 0x0000d900ff027b82 */ /* 0x000e300000000800 */
[----:B------:R-:W1:Y:S01]  /*0080*/  S2UR UR4, SR_CTAID.X ;  /* 0x00000000000479c3 */ /* 0x000e620000002500 */
[----:B0-----:R-:W-:Y:S01]  /*0090*/  IMAD R3, R2, UR5, R3 ;  /* 0x0000000502037c24 */ /* 0x001fe2000f8e0203 */
[----:B---3--:R-:W-:-:S04]  /*00a0*/  I2FP.F32.S32 R2, UR6 ;  /* 0x0000000600027c45 */ /* 0x008fc80008201400 */
[----:B--2---:R-:W-:Y:S01]  /*00b0*/  ISETP.GE.AND P0, PT, R3, UR7, PT ;  /* 0x0000000703007c0c */ /* 0x004fe2000bf06270 */
[----:B------:R-:W-:Y:S01]  /*00c0*/  FMUL R6, R2, 0.5 ;  /* 0x3f00000002067820 */ /* 0x000fe20000400000 */
        /* <DEDUP_REMOVED lines=15> */
[----:B-1----:R-:W-:Y:S05]  /*01c0*/  CALL.REL.NOINC `($__internal_2_$__cuda_sm20_sqrt_rn_f32_slowpath) ;  /* 0x0000000c005c7944 */ /* 0x002fea0003c00000 */
[----:B------:R-:W-:Y:S01]  /*01d0*/  MOV R5, R2 ;  /* 0x0000000200057202 */ /* 0x000fe20000000f00 */
[----:B------:R-:W-:Y:S06]  /*01e0*/  BRA `(.L_x_16) ;  /* 0x0000000000107947 */ /* 0x000fec0003800000 */
.L_x_15:
[----:B-1----:R-:W-:Y:S01]  /*01f0*/  FMUL.FTZ R7, R2, R5 ;  /* 0x0000000502077220 */ /* 0x002fe20000410000 */
[----:B------:R-:W-:-:S03]  /*0200*/  FMUL.FTZ R5, R5, 0.5 ;  /* 0x3f00000005057820 */ /* 0x000fc60000410000 */
[----:B------:R-:W-:-:S04]  /*0210*/  FFMA R2, -R7, R7, R2 ;  /* 0x0000000707027223 */ /* 0x000fc80000000102 */
[----:B------:R-:W-:-:S07]  /*0220*/  FFMA R5, R2, R5, R7 ;  /* 0x0000000502057223 */ /* 0x000fce0000000007 */
.L_x_16:
[----:B------:R-:W-:Y:S05]  /*0230*/  BSYNC.RECONVERGENT B0 ;  /* 0x0000000000007941 */ /* 0x000fea0003800200 */
.L_x_14:
[----:B------:R-:W-:-:S13]  /*0240*/  FSETP.GEU.AND P0, PT, R5, R6, PT ;  /* 0x000000060500720b */ /* 0x000fda0003f0e000 */
[----:B------:R-:W-:Y:S05]  /*0250*/  @P0 EXIT ;  /* 0x000000000000094d */ /* 0x000fea0003800000 */
[----:B------:R-:W0:Y:S01]  /*0260*/  LDCU UR7, c[0x0][0x390] ;  /* 0x00007200ff0777ac */ /* 0x000e220008000800 */
[----:B------:R-:W1:Y:S01]  /*0270*/  LDC.64 R42, c[0x0][0x380] ;  /* 0x0000e000ff2a7b82 */ /* 0x000e620000000a00 */
[----:B------:R-:W-:Y:S01]  /*0280*/  HFMA2 R2, -RZ, RZ, 0, 0 ;  /* 0x00000000ff027431 */ /* 0x000fe200000001ff */
[----:B------:R-:W-:Y:S02]  /*0290*/  CS2R R4, SRZ ;  /* 0x0000000000047805 */ /* 0x000fe4000001ff00 */
[----:B------:R-:W-:Y:S02]  /*02a0*/  CS2R R6, SRZ ;  /* 0x0000000000067805 */ /* 0x000fe4000001ff00 */
[----:B------:R-:W-:Y:S02]  /*02b0*/  CS2R R8, SRZ ;  /* 0x0000000000087805 */ /* 0x000fe4000001ff00 */
[----:B------:R-:W-:Y:S01]  /*02c0*/  MOV R15, RZ ;  /* 0x000000ff000f7202 */ /* 0x000fe20000000f00 */
[----:B------:R-:W2:Y:S01]  /*02d0*/  LDCU.64 UR8, c[0x0][0x358] ;  /* 0x00006b00ff0877ac */ /* 0x000ea20008000a00 */
[----:B0-----:R-:W-:-:S09]  /*02e0*/  UISETP.GE.AND UP0, UPT, UR7, 0x1, UPT ;  /* 0x000000010700788c */ /* 0x001fd2000bf06270 */
[----:B------:R-:W-:Y:S05]  /*02f0*/  BRA.U !UP0, `(.L_x_17) ;  /* 0x0000000908487547 */ /* 0x000fea000b800000 */
[----:B------:R-:W0:Y:S01]  /*0300*/  LDCU.64 UR4, c[0x0][0x388] ;  /* 0x00007100ff0477ac */ /* 0x000e220008000a00 */
[----:B------:R-:W3:Y:S01]  /*0310*/  LDC R23, c[0x3][0x20] ;  /* 0x00c00800ff177b82 */ /* 0x000ee20000000800 */
[----:B------:R-:W-:Y:S01]  /*0320*/  FADD R14, R13, 0.5 ;  /* 0x3f0000000d0e7421 */ /* 0x000fe20000000000 */
[----:B------:R-:W-:Y:S01]  /*0330*/  FADD R12, R12, 0.5 ;  /* 0x3f0000000c0c7421 */ /* 0x000fe20000000000 */
[----:B------:R-:W4:Y:S01]  /*0340*/  LDCU.64 UR10, c[0x0][0x3a8] ;  /* 0x00007500ff0a77ac */ /* 0x000f220008000a00 */
[----:B------:R-:W-:Y:S01]  /*0350*/  MOV R40, RZ ;  /* 0x000000ff00287202 */ /* 0x000fe20000000f00 */
[----:B------:R-:W2:Y:S03]  /*0360*/  LDCU UR6, c[0x3][0xc] ;  /* 0x00c00180ff0677ac */ /* 0x000ea60008000800 */
[----:B------:R-:W1:Y:S01]  /*0370*/  LDC.64 R10, c[0x3][0x18] ;  /* 0x00c00600ff0a7b82 */ /* 0x000e620000000a00 */
[----:B------:R-:W-:Y:S01]  /*0380*/  UIADD3 UR7, UPT, UPT, -UR7, URZ, URZ ;  /* 0x000000ff07077290 */ /* 0x000fe2000fffe1ff */
[----:B------:R-:W1:Y:S01]  /*0390*/  LDCU UR12, c[0x0][0x39c] ;  /* 0x00007380ff0c77ac */ /* 0x000e620008000800 */
[----:B0-----:R-:W-:Y:S01]  /*03a0*/  I2FP.F32.S32 R2, UR4 ;  /* 0x0000000400027c45 */ /* 0x001fe20008201400 */
[----:B------:R-:W0:Y:S04]  /*03b0*/  LDCU UR4, c[0x0][0x3a4] ;  /* 0x00007480ff0477ac */ /* 0x000e280008000800 */
[----:B------:R-:W-:Y:S01]  /*03c0*/  FADD R2, R2, 0.5 ;  /* 0x3f00000002027421 */ /* 0x000fe20000000000 */
[----:B------:R-:W0:Y:S03]  /*03d0*/  LDCU UR13, c[0x0][0x3a0] ;  /* 0x00007400ff0d77ac */ /* 0x000e260008000800 */
[C---:B------:R-:W-:Y:S01]  /*03e0*/  FADD R16, R2.reuse, 1 ;  /* 0x3f80000002107421 */ /* 0x040fe20000000000 */
[----:B---3--:R-:W-:Y:S01]  /*03f0*/  FADD R2, -R2, R23 ;  /* 0x0000001702027221 */ /* 0x008fe20000000100 */
[----:B--2---:R-:W-:-:S02]  /*0400*/  UIMAD UR6, UR6, UR5, URZ ;  /* 0x00000005060672a4 */ /* 0x004fc4000f8e02ff */
[----:B------:R-:W-:Y:S01]  /*0410*/  FADD R17, R16, 1 ;  /* 0x3f80000010117421 */ /* 0x000fe20000000000 */
[----:B----4-:R-:W-:Y:S01]  /*0420*/  FADD R13, R2, -UR10 ;  /* 0x8000000a020d7e21 */ /* 0x010fe20008000000 */
[----:B------:R-:W-:Y:S01]  /*0430*/  FADD R16, -R16, R23 ;  /* 0x0000001710107221 */ /* 0x000fe20000000100 */
[----:B-1----:R-:W-:Y:S01]  /*0440*/  FADD R12, R12, -R11 ;  /* 0x8000000b0c0c7221 */ /* 0x002fe20000000000 */
[C---:B------:R-:W-:Y:S01]  /*0450*/  FADD R18, R17.reuse, 1 ;  /* 0x3f80000011127421 */ /* 0x040fe20000000000 */
[----:B------:R-:W-:Y:S01]  /*0460*/  FADD R17, -R17, R23 ;  /* 0x0000001711117221 */ /* 0x000fe20000000100 */
[----:B------:R-:W-:Y:S01]  /*0470*/  FADD R29, R16, -UR10 ;  /* 0x8000000a101d7e21 */ /* 0x000fe20008000000 */
[----:B------:R-:W-:Y:S01]  /*0480*/  FADD R14, R14, -R11 ;  /* 0x8000000b0e0e7221 */ /* 0x000fe20000000000 */
[C---:B------:R-:W-:Y:S01]  /*0490*/  FADD R19, R18.reuse, 1 ;  /* 0x3f80000012137421 */ /* 0x040fe20000000000 */
[--C-:B------:R-:W-:Y:S01]  /*04a0*/  FADD R18, -R18, R23.reuse ;  /* 0x0000001712127221 */ /* 0x100fe20000000100 */
[----:B------:R-:W-:Y:S01]  /*04b0*/  FADD R17, R17, -UR10 ;  /* 0x8000000a11117e21 */ /* 0x000fe20008000000 */
[----:B------:R-:W-:Y:S01]  /*04c0*/  FADD R11, R11, 0.5 ;  /* 0x3f0000000b0b7421 */ /* 0x000fe20000000000 */
[C---:B------:R-:W-:Y:S01]  /*04d0*/  FADD R2, R19.reuse, 1 ;  /* 0x3f80000013027421 */ /* 0x040fe20000000000 */
[--C-:B------:R-:W-:Y:S01]  /*04e0*/  FADD R19, -R19, R23.reuse ;  /* 0x0000001713137221 */ /* 0x100fe20000000100 */
[----:B------:R-:W-:Y:S01]  /*04f0*/  FADD R31, R18, -UR10 ;  /* 0x8000000a121f7e21 */ /* 0x000fe20008000000 */
[----:B0-----:R-:W-:Y:S01]  /*0500*/  FADD R27, R12, UR4 ;  /* 0x000000040c1b7e21 */ /* 0x001fe20008000000 */
[C---:B------:R-:W-:Y:S01]  /*0510*/  FADD R20, R2.reuse, 1 ;  /* 0x3f80000002147421 */ /* 0x040fe20000000000 */
[--C-:B------:R-:W-:Y:S01]  /*0520*/  FADD R2, -R2, R23.reuse ;  /* 0x0000001702027221 */ /* 0x100fe20000000100 */
[----:B------:R-:W-:Y:S01]  /*0530*/  FADD R21, R19, -UR10 ;  /* 0x8000000a13157e21 */ /* 0x000fe20008000000 */
[-C--:B------:R-:W-:Y:S01]  /*0540*/  FMUL R28, R13, R10.reuse ;  /* 0x0000000a0d1c7220 */ /* 0x080fe20000400000 */
[C---:B------:R-:W-:Y:S01]  /*0550*/  FADD R16, R20.reuse, 1 ;  /* 0x3f80000014107421 */ /* 0x040fe20000000000 */
[--C-:B------:R-:W-:Y:S01]  /*0560*/  FADD R20, -R20, R23.reuse ;  /* 0x0000001714147221 */ /* 0x100fe20000000100 */
[----:B------:R-:W-:Y:S01]  /*0570*/  FADD R35, R2, -UR10 ;  /* 0x8000000a02237e21 */ /* 0x000fe20008000000 */
[----:B------:R-:W-:Y:S01]  /*0580*/  MOV R2, RZ ;  /* 0x000000ff00027202 */ /* 0x000fe20000000f00 */
[----:B------:R-:W-:Y:S01]  /*0590*/  FADD R16, -R16, R23 ;  /* 0x0000001710107221 */ /* 0x000fe20000000100 */
[----:B------:R-:W-:Y:S01]  /*05a0*/  FADD R25, R20, -UR10 ;  /* 0x8000000a14197e21 */ /* 0x000fe20008000000 */
[----:B------:R-:W-:Y:S01]  /*05b0*/  FADD R23, R23, 0.5 ;  /* 0x3f00000017177421 */ /* 0x000fe20000000000 */
[-C--:B------:R-:W-:Y:S01]  /*05c0*/  FMUL R29, R29, R10.reuse ;  /* 0x0000000a1d1d7220 */ /* 0x080fe20000400000 */
[----:B------:R-:W-:Y:S01]  /*05d0*/  FADD R33, R16, -UR10 ;  /* 0x8000000a10217e21 */ /* 0x000fe20008000000 */
[-C--:B------:R-:W-:Y:S01]  /*05e0*/  FMUL R32, R25, R10.reuse ;  /* 0x0000000a19207220 */ /* 0x080fe20000400000 */
[-C--:B------:R-:W-:Y:S01]  /*05f0*/  FMUL R30, R17, R10.reuse ;  /* 0x0000000a111e7220 */ /* 0x080fe20000400000 */
[-C--:B------:R-:W-:Y:S01]  /*0600*/  FMUL R31, R31, R10.reuse ;  /* 0x0000000a1f1f7220 */ /* 0x080fe20000400000 */
[-C--:B------:R-:W-:Y:S01]  /*0610*/  FMUL R33, R33, R10.reuse ;  /* 0x0000000a21217220 */ /* 0x080fe20000400000 */
[-C--:B------:R-:W-:Y:S01]  /*0620*/  FMUL R34, R21, R10.reuse ;  /* 0x0000000a15227220 */ /* 0x080fe20000400000 */
[----:B------:R-:W-:Y:S01]  /*0630*/  FMUL R35, R35, R10 ;  /* 0x0000000a23237220 */ /* 0x000fe20000400000 */
[----:B------:R-:W-:Y:S01]  /*0640*/  FMUL R37, R32, 16777216 ;  /* 0x4b80000020257820 */ /* 0x000fe20000400000 */
[----:B------:R-:W-:Y:S01]  /*0650*/  FMUL R36, R33, 16777216 ;  /* 0x4b80000021247820 */ /* 0x000fe20000400000 */
[----:B------:R-:W-:Y:S01]  /*0660*/  FADD R19, R14, UR11 ;  /* 0x0000000b0e137e21 */ /* 0x000fe20008000000 */
[----:B------:R-:W0:Y:S06]  /*0670*/  LDCU.64 UR10, c[0x3][0x10] ;  /* 0x00c00200ff0a77ac */ /* 0x000e2c0008000a00 */
.L_x_18:
[----:B------:R-:W-:Y:S01]  /*0680*/  I2FP.F32.S32 R12, UR6 ;  /* 0x00000006000c7c45 */ /* 0x000fe20008201400 */
[----:B------:R-:W1:Y:S01]  /*0690*/  LDCU UR4, c[0x0][0x3b0] ;  /* 0x00007600ff0477ac */ /* 0x000e620008000800 */
[----:B------:R-:W-:Y:S01]  /*06a0*/  FMUL R22, R31, 16777216 ;  /* 0x4b8000001f167820 */ /* 0x000fe20000400000 */
[----:B------:R-:W-:Y:S01]  /*06b0*/  FMUL R21, R34, 16777216 ;  /* 0x4b80000022157820 */ /* 0x000fe20000400000 */
[----:B------:R-:W-:Y:S01]  /*06c0*/  ISETP.GT.U32.AND P1, PT, R40, 0xffff, PT ;  /* 0x0000ffff2800780c */ /* 0x000fe20003f24070 */
[----:B0-----:R-:W-:Y:S01]  /*06d0*/  FMUL R12, R12, UR10 ;  /* 0x0000000a0c0c7c20 */ /* 0x001fe20008400000 */
[----:B------:R-:W-:Y:S01]  /*06e0*/  HFMA2 R39, -RZ, RZ, -3, 0 ;  /* 0xc2000000ff277431 */ /* 0x000fe200000001ff */
[----:B------:R-:W-:Y:S02]  /*06f0*/  UMOV UR5, URZ ;  /* 0x000000ff00057c82 */ /* 0x000fe40008000000 */
[----:B------:R-:W-:-:S04]  /*0700*/  FMUL.RZ R17, R12, 0.15915493667125701904 ;  /* 0x3e22f9830c117820 */ /* 0x000fc8000040c000 */
[----:B------:R-:W0:Y:S08]  /*0710*/  MUFU.COS R14, R17 ;  /* 0x00000011000e7308 */ /* 0x000e300000000000 */
[----:B------:R2:W3:Y:S01]  /*0720*/  MUFU.SIN R12, R17 ;  /* 0x00000011000c7308 */ /* 0x0004e20000000400 */
[----:B0-----:R-:W-:Y:S01]  /*0730*/  FMUL R16, R19, R14 ;  /* 0x0000000e13107220 */ /* 0x001fe20000400000 */
[----:B--2---:R-:W-:-:S03]  /*0740*/  FMUL R17, R30, 16777216 ;  /* 0x4b8000001e117820 */ /* 0x004fc60000400000 */
[-C--:B---3--:R-:W-:Y:S01]  /*0750*/  FFMA R13, -R27, R12.reuse, R16 ;  /* 0x0000000c1b0d7223 */ /* 0x088fe20000000110 */
[----:B------:R-:W-:-:S03]  /*0760*/  FMUL R12, R19, R12 ;  /* 0x0000000c130c7220 */ /* 0x000fc60000400000 */
[----:B------:R-:W-:-:S04]  /*0770*/  FFMA R38, -R13, UR11, R10 ;  /* 0x0000000b0d267c23 */ /* 0x000fc8000800010a */
[C---:B------:R-:W-:Y:S01]  /*0780*/  FMUL R13, R38.reuse, 16777216 ;  /* 0x4b800000260d7820 */ /* 0x040fe20000400000 */
[----:B------:R-:W-:-:S04]  /*0790*/  FSETP.GEU.AND P0, PT, |R38|, 1.175494350822287508e-38, PT ;  /* 0x008000002600780b */ /* 0x000fc80003f0e200 */
[----:B------:R-:W-:Y:S01]  /*07a0*/  FSEL R46, R13, R38, !P0 ;  /* 0x000000260d2e7208 */ /* 0x000fe20004000000 */
[----:B------:R-:W-:Y:S01]  /*07b0*/  FFMA R13, R27, R14, R12 ;  /* 0x0000000e1b0d7223 */ /* 0x000fe2000000000c */
[----:B------:R-:W-:Y:S01]  /*07c0*/  FMUL R14, R29, 16777216 ;  /* 0x4b8000001d0e7820 */ /* 0x000fe20000400000 */
[----:B------:R-:W-:Y:S02]  /*07d0*/  FSEL R18, R17, R30, !P0 ;  /* 0x0000001e11127208 */ /* 0x000fe40004000000 */
[----:B------:R-:W-:Y:S01]  /*07e0*/  FMUL R13, R13, R10 ;  /* 0x0000000a0d0d7220 */ /* 0x000fe20000400000 */
[----:B------:R-:W0:Y:S01]  /*07f0*/  MUFU.RCP R46, R46 ;  /* 0x0000002e002e7308 */ /* 0x000e220000001000 */
[----:B------:R-:W-:Y:S02]  /*0800*/  FSEL R14, R14, R29, !P0 ;  /* 0x0000001d0e0e7208 */ /* 0x000fe40004000000 */
[----:B------:R-:W-:Y:S01]  /*0810*/  @!P0 FMUL R13, R13, 16777216 ;  /* 0x4b8000000d0d8820 */ /* 0x000fe20000400000 */
[----:B------:R-:W-:-:S02]  /*0820*/  FSEL R22, R22, R31, !P0 ;  /* 0x0000001f16167208 */ /* 0x000fc40004000000 */
[----:B------:R-:W-:Y:S02]  /*0830*/  FSEL R26, R21, R34, !P0 ;  /* 0x00000022151a7208 */ /* 0x000fe40004000000 */
[----:B------:R-:W-:-:S04]  /*0840*/  SEL R12, R40, 0xffff, !P1 ;  /* 0x0000ffff280c7807 */ /* 0x000fc80004800000 */
[-C--:B------:R-:W-:Y:S02]  /*0850*/  MOV R16, R12.reuse ;  /* 0x0000000c00107202 */ /* 0x080fe40000000f00 */
[-C--:B------:R-:W-:Y:S02]  /*0860*/  MOV R20, R12.reuse ;  /* 0x0000000c00147202 */ /* 0x080fe40000000f00 */
[----:B------:R-:W-:Y:S01]  /*0870*/  MOV R24, R12 ;  /* 0x0000000c00187202 */ /* 0x000fe20000000f00 */
[C---:B0-----:R-:W-:Y:S01]  /*0880*/  FFMA R13, R46.reuse, -R13, R11 ;  /* 0x8000000d2e0d7223 */ /* 0x041fe2000000000b */
[C-C-:B------:R-:W-:Y:S01]  /*0890*/  FFMA R14, R46.reuse, -R14, R23.reuse ;  /* 0x8000000e2e0e7223 */ /* 0x140fe20000000017 */
[C-C-:B------:R-:W-:Y:S01]  /*08a0*/  FFMA R18, R46.reuse, -R18, R23.reuse ;  /* 0x800000122e127223 */ /* 0x140fe20000000017 */
[C-C-:B------:R-:W-:Y:S01]  /*08b0*/  FFMA R22, R46.reuse, -R22, R23.reuse ;  /* 0x800000162e167223 */ /* 0x140fe20000000017 */
[----:B------:R-:W-:Y:S01]  /*08c0*/  FADD R13, R13, UR12 ;  /* 0x0000000c0d0d7e21 */ /* 0x000fe20008000000 */
[----:B------:R-:W-:Y:S01]  /*08d0*/  FFMA R26, R46, -R26, R23 ;  /* 0x8000001a2e1a7223 */ /* 0x000fe20000000017 */
[----:B------:R-:W-:Y:S01]  /*08e0*/  FADD R14, R14, UR13 ;  /* 0x0000000d0e0e7e21 */ /* 0x000fe20008000000 */
[----:B------:R-:W-:Y:S01]  /*08f0*/  FADD R18, R18, UR13 ;  /* 0x0000000d12127e21 */ /* 0x000fe20008000000 */
[----:B------:R-:W-:Y:S01]  /*0900*/  FADD R22, R22, UR13 ;  /* 0x0000000d16167e21 */ /* 0x000fe20008000000 */
[-C--:B------:R-:W-:Y:S01]  /*0910*/  MOV R17, R13.reuse ;  /* 0x0000000d00117202 */ /* 0x080fe20000000f00 */
[----:B------:R-:W-:Y:S01]  /*0920*/  FADD R26, R26, UR13 ;  /* 0x0000000d1a1a7e21 */ /* 0x000fe20008000000 */
[-C--:B------:R-:W-:Y:S01]  /*0930*/  MOV R21, R13.reuse ;  /* 0x0000000d00157202 */ /* 0x080fe20000000f00 */
[----:B-1----:R0:W5:Y:S01]  /*0940*/  TEX.LL RZ, R44, R12, R39, UR4, ARRAY_2D, 0x1 ;  /* 0xa8ff04270c2c7f60 */ /* 0x00216200089e01ff */
[----:B------:R1:W5:Y:S01]  /*0950*/  TEX.LL RZ, R41, R16, R39, UR4, ARRAY_2D, 0x1 ;  /* 0xa8ff042710297f60 */ /* 0x00036200089e01ff */
[----:B------:R-:W-:Y:S01]  /*0960*/  MOV R25, R13 ;  /* 0x0000000d00197202 */ /* 0x000fe20000000f00 */
[----:B------:R2:W5:Y:S03]  /*0970*/  TEX.LL RZ, R48, R20, R39, UR4, ARRAY_2D, 0x1 ;  /* 0xa8ff042714307f60 */ /* 0x00056600089e01ff */
[----:B------:R3:W5:Y:S01]  /*0980*/  TEX.LL RZ, R45, R24, R39, UR4, ARRAY_2D, 0x1 ;  /* 0xa8ff0427182d7f60 */ /* 0x00076200089e01ff */
[----:B------:R-:W-:Y:S01]  /*0990*/  FMUL R50, R35, 16777216 ;  /* 0x4b80000023327820 */ /* 0x000fe20000400000 */
[----:B------:R-:W-:Y:S01]  /*09a0*/  FMUL R49, R28, 16777216 ;  /* 0x4b8000001c317820 */ /* 0x000fe20000400000 */
[----:B------:R-:W-:-:S03]  /*09b0*/  FSEL R52, R37, R32, !P0 ;  /* 0x0000002025347208 */ /* 0x000fc60004000000 */
[----:B------:R-:W-:Y:S02]  /*09c0*/  FSEL R47, R50, R35, !P0 ;  /* 0x00000023322f7208 */ /* 0x000fe40004000000 */
[----:B------:R-:W-:Y:S01]  /*09d0*/  FSEL R50, R49, R28, !P0 ;  /* 0x0000001c31327208 */ /* 0x000fe20004000000 */
[--C-:B------:R-:W-:Y:S01]  /*09e0*/  FFMA R52, R46, -R52, R23.reuse ;  /* 0x800000342e347223 */ /* 0x100fe20000000017 */
[----:B------:R-:W-:Y:S01]  /*09f0*/  FSEL R49, R36, R33, !P0 ;  /* 0x0000002124317208 */ /* 0x000fe20004000000 */
[C-C-:B------:R-:W-:Y:S02]  /*0a00*/  FFMA R47, R46.reuse, -R47, R23.reuse ;  /* 0x8000002f2e2f7223 */ /* 0x140fe40000000017 */
[C-C-:B0-----:R-:W-:Y:S02]  /*0a10*/  FFMA R14, R46.reuse, -R50, R23.reuse ;  /* 0x800000322e0e7223 */ /* 0x141fe40000000017 */
[----:B-1----:R-:W-:Y:S01]  /*0a20*/  FADD R18, R47, UR13 ;  /* 0x0000000d2f127e21 */ /* 0x002fe20008000000 */
[----:B------:R-:W-:Y:S01]  /*0a30*/  FFMA R49, R46, -R49, R23 ;  /* 0x800000312e317223 */ /* 0x000fe20000000017 */
[----:B------:R-:W-:Y:S01]  /*0a40*/  FADD R14, R14, UR13 ;  /* 0x0000000d0e0e7e21 */ /* 0x000fe20008000000 */
[----:B--2---:R-:W-:-:S02]  /*0a50*/  FADD R22, R52, UR13 ;  /* 0x0000000d34167e21 */ /* 0x004fc40008000000 */
[----:B---3--:R-:W-:Y:S01]  /*0a60*/  FADD R26, R49, UR13 ;  /* 0x0000000d311a7e21 */ /* 0x008fe20008000000 */
[----:B------:R0:W5:Y:S01]  /*0a70*/  TEX.LL RZ, R18, R16, R39, UR4, ARRAY_2D, 0x1 ;  /* 0xa8ff042710127f60 */ /* 0x00016200089e01ff */
[----:B------:R-:W5:Y:S01]  /*0a80*/  TEX.LL RZ, R21, R20, R39, UR4, ARRAY_2D, 0x1 ;  /* 0xa8ff042714157f60 */ /* 0x000f6200089e01ff */
[----:B------:R-:W5:Y:S01]  /*0a90*/  TEX.LL RZ, R14, R12, R39, UR4, ARRAY_2D, 0x1 ;  /* 0xa8ff04270c0e7f60 */ /* 0x000f6200089e01ff */
[----:B------:R-:W5:Y:S01]  /*0aa0*/  TEX.LL RZ, R25, R24, R39, UR4, ARRAY_2D, 0x1 ;  /* 0xa8ff042718197f60 */ /* 0x000f6200089e01ff */
[----:B------:R-:W-:Y:S01]  /*0ab0*/  FMUL R38, R38, R38 ;  /* 0x0000002626267220 */ /* 0x000fe20000400000 */
[----:B------:R-:W-:Y:S01]  /*0ac0*/  FMUL R47, R10, R10 ;  /* 0x0000000a0a2f7220 */ /* 0x000fe20000400000 */
[----:B------:R-:W-:Y:S01]  /*0ad0*/  UIADD3 UR7, UPT, UPT, UR7, 0x1, URZ ;  /* 0x0000000107077890 */ /* 0x000fe2000fffe0ff */
[----:B------:R-:W-:Y:S01]  /*0ae0*/  IADD3 R40, PT, PT, R40, 0x1, RZ ;  /* 0x0000000128287810 */ /* 0x000fe20007ffe0ff */
[----:B------:R-:W-:Y:S01]  /*0af0*/  UIADD3 UR6, UPT, UPT, UR6, 0x1, URZ ;  /* 0x0000000106067890 */ /* 0x000fe2000fffe0ff */
[----:B------:R-:W-:Y:S01]  /*0b00*/  FSETP.GEU.AND P0, PT, R38, 1.175494350822287508e-38, PT ;  /* 0x008000002600780b */ /* 0x000fe20003f0e000 */
[----:B------:R-:W-:Y:S01]  /*0b10*/  FMUL R46, R47, 16777216 ;  /* 0x4b8000002f2e7820 */ /* 0x000fe20000400000 */
[----:B------:R-:W-:-:S04]  /*0b20*/  UISETP.NE.AND UP0, UPT, UR7, URZ, UPT ;  /* 0x000000ff0700728c */ /* 0x000fc8000bf05270 */
[----:B------:R-:W-:-:S07]  /*0b30*/  FSEL R47, R46, R47, !P0 ;  /* 0x0000002f2e2f7208 */ /* 0x000fce0004000000 */
[----:B------:R-:W-:-:S06]  /*0b40*/  @!P0 FMUL R38, R38, 16777216 ;  /* 0x4b80000026268820 */ /* 0x000fcc0000400000 */
[----:B------:R-:W0:Y:S02]  /*0b50*/  MUFU.RCP R38, R38 ;  /* 0x0000002600267308 */ /* 0x000e240000001000 */
[----:B0-----:R-:W-:Y:S01]  /*0b60*/  FMUL R16, R38, R47 ;  /* 0x0000002f26107220 */ /* 0x001fe20000400000 */
[----:B------:R-:W-:-:S04]  /*0b70*/  DEPBAR.LE SB5, 0x5 ;  /* 0x0000d1400000791a */ /* 0x000fc80000000000 */
[C---:B------:R-:W-:Y:S01]  /*0b80*/  FFMA R9, R16.reuse, R44, R9 ;  /* 0x0000002c10097223 */ /* 0x040fe20000000009 */
[C---:B------:R-:W-:Y:S01]  /*0b90*/  FFMA R8, R16.reuse, R41, R8 ;  /* 0x0000002910087223 */ /* 0x040fe20000000008 */
[----:B------:R-:W-:Y:S01]  /*0ba0*/  FFMA R7, R16, R48, R7 ;  /* 0x0000003010077223 */ /* 0x000fe20000000007 */
[----:B------:R-:W-:-:S04]  /*0bb0*/  DEPBAR.LE SB5, 0x2 ;  /* 0x0000d0800000791a */ /* 0x000fc80000000000 */
[C---:B------:R-:W-:Y:S01]  /*0bc0*/  FFMA R6, R16.reuse, R45, R6 ;  /* 0x0000002d10067223 */ /* 0x040fe20000000006 */
[C---:B------:R-:W-:Y:S01]  /*0bd0*/  FFMA R5, R16.reuse, R18, R5 ;  /* 0x0000001210057223 */ /* 0x040fe20000000005 */
[----:B------:R-:W-:Y:S01]  /*0be0*/  FFMA R4, R16, R21, R4 ;  /* 0x0000001510047223 */ /* 0x000fe20000000004 */
[----:B-----5:R-:W-:Y:S01]  /*0bf0*/  FFMA R15, R14, R16, R15 ;  /* 0x000000100e0f7223 */ /* 0x020fe2000000000f */
[----:B------:R-:W-:Y:S01]  /*0c00*/  FFMA R2, R16, R25, R2 ;  /* 0x0000001910027223 */ /* 0x000fe20000000002 */
[----:B------:R-:W-:Y:S06]  /*0c10*/  BRA.U UP0, `(.L_x_18) ;  /* 0xfffffff900987547 */ /* 0x000fec000b83ffff */
.L_x_17:
[----:B------:R-:W0:Y:S01]  /*0c20*/  LDCU UR4, c[0x0][0x394] ;  /* 0x00007280ff0477ac */ /* 0x000e220008000800 */
[----:B------:R-:W3:Y:S01]  /*0c30*/  LDCU UR5, c[0x0][0x398] ;  /* 0x00007300ff0577ac */ /* 0x000ee20008000800 */
[----:B0-----:R-:W-:-:S04]  /*0c40*/  IMAD R11, R3, UR4, R0 ;  /* 0x00000004030b7c24 */ /* 0x001fc8000f8e0200 */
[----:B-1----:R-:W-:-:S05]  /*0c50*/  IMAD.WIDE R10, R11, 0x4, R42 ;  /* 0x000000040b0a7825 */ /* 0x002fca00078e022a */
[----:B--2---:R-:W2:Y:S01]  /*0c60*/  LDG.E R12, desc[UR8][R10.64] ;  /* 0x000000080a0c7981 */ /* 0x004ea2000c1e1900 */
[----:B---3--:R-:W-:-:S05]  /*0c70*/  IADD3 R17, PT, PT, R3, UR5, RZ ;  /* 0x0000000503117c10 */ /* 0x008fca000fffe0ff */
[----:B------:R-:W-:Y:S02]  /*0c80*/  IMAD R13, R17, UR4, R0 ;  /* 0x00000004110d7c24 */ /* 0x000fe4000f8e0200 */
[----:B--2---:R-:W-:Y:S02]  /*0c90*/  FADD R3, R12, R15 ;  /* 0x0000000f0c037221 */ /* 0x004fe40000000000 */
[----:B------:R-:W-:-:S03]  /*0ca0*/  IMAD.WIDE R12, R13, 0x4, R42 ;  /* 0x000000040d0c7825 */ /* 0x000fc600078e022a */
[----:B------:R0:W-:Y:S04]  /*0cb0*/  STG.E desc[UR8][R10.64], R3 ;  /* 0x000000030a007986 */ /* 0x0001e8000c101908 */
        /* <DEDUP_REMOVED lines=12> */
[----:B0-----:R-:W3:Y:S01]  /*0d80*/  LDG.E R10, desc[UR8][R8.64] ;  /* 0x00000008080a7981 */ /* 0x001ee2000c1e1900 */
[----:B------:R-:W-:-:S05]  /*0d90*/  IADD3 R21, PT, PT, R21, UR5, RZ ;  /* 0x0000000515157c10 */ /* 0x000fca000fffe0ff */
[----:B------:R-:W-:Y:S02]  /*0da0*/  IMAD R11, R21, UR4, R0 ;  /* 0x00000004150b7c24 */ /* 0x000fe4000f8e0200 */
[----:B---3--:R-:W-:Y:S02]  /*0db0*/  FADD R3, R10, R7 ;  /* 0x000000070a037221 */ /* 0x008fe40000000000 */
[----:B------:R-:W-:-:S03]  /*0dc0*/  IMAD.WIDE R10, R11, 0x4, R42 ;  /* 0x000000040b0a7825 */ /* 0x000fc600078e022a */
[----:B------:R0:W-:Y:S04]  /*0dd0*/  STG.E desc[UR8][R8.64], R3 ;  /* 0x0000000308007986 */ /* 0x0001e8000c101908 */
[----:B------:R-:W3:Y:S01]  /*0de0*/  LDG.E R7, desc[UR8][R10.64] ;  /* 0x000000080a077981 */ /* 0x000ee2000c1e1900 */
[----:B------:R-:W-:-:S05]  /*0df0*/  IADD3 R21, PT, PT, R21, UR5, RZ ;  /* 0x0000000515157c10 */ /* 0x000fca000fffe0ff */
[----:B-1----:R-:W-:Y:S02]  /*0e00*/  IMAD R17, R21, UR4, R0 ;  /* 0x0000000415117c24 */ /* 0x002fe4000f8e0200 */
[----:B---3--:R-:W-:Y:S02]  /*0e10*/  FADD R13, R7, R6 ;  /* 0x00000006070d7221 */ /* 0x008fe40000000000 */
[----:B------:R-:W-:-:S03]  /*0e20*/  IMAD.WIDE R6, R17, 0x4, R42 ;  /* 0x0000000411067825 */ /* 0x000fc600078e022a */
[----:B------:R1:W-:Y:S04]  /*0e30*/  STG.E desc[UR8][R10.64], R13 ;  /* 0x0000000d0a007986 */ /* 0x0003e8000c101908 */
[----:B------:R-:W3:Y:S01]  /*0e40*/  LDG.E R12, desc[UR8][R6.64] ;  /* 0x00000008060c7981 */ /* 0x000ee2000c1e1900 */
[----:B------:R-:W-:-:S05]  /*0e50*/  IADD3 R21, PT, PT, R21, UR5, RZ ;  /* 0x0000000515157c10 */ /* 0x000fca000fffe0ff */
[----:B--2---:R-:W-:-:S04]  /*0e60*/  IMAD R15, R21, UR4, R0 ;  /* 0x00000004150f7c24 */ /* 0x004fc8000f8e0200 */
[----:B0-----:R-:W-:-:S04]  /*0e70*/  IMAD.WIDE R8, R15, 0x4, R42 ;  /* 0x000000040f087825 */ /* 0x001fc800078e022a */
[----:B---3--:R-:W-:-:S05]  /*0e80*/  FADD R5, R12, R5 ;  /* 0x000000050c057221 */ /* 0x008fca0000000000 */
[----:B------:R-:W-:Y:S04]  /*0e90*/  STG.E desc[UR8][R6.64], R5 ;  /* 0x0000000506007986 */ /* 0x000fe8000c101908 */
[----:B------:R-:W2:Y:S01]  /*0ea0*/  LDG.E R3, desc[UR8][R8.64] ;  /* 0x0000000808037981 */ /* 0x000ea2000c1e1900 */
[----:B------:R-:W-:-:S05]  /*0eb0*/  IADD3 R21, PT, PT, R21, UR5, RZ ;  /* 0x0000000515157c10 */ /* 0x000fca000fffe0ff */
[----:B------:R-:W-:-:S04]  /*0ec0*/  IMAD R21, R21, UR4, R0 ;  /* 0x0000000415157c24 */ /* 0x000fc8000f8e0200 */
[----:B------:R-:W-:-:S04]  /*0ed0*/  IMAD.WIDE R42, R21, 0x4, R42 ;  /* 0x00000004152a7825 */ /* 0x000fc800078e022a */
[----:B--2---:R-:W-:-:S05]  /*0ee0*/  FADD R3, R3, R4 ;  /* 0x0000000403037221 */ /* 0x004fca0000000000 */
[----:B------:R-:W-:Y:S04]  /*0ef0*/  STG.E desc[UR8][R8.64], R3 ;  /* 0x0000000308007986 */ /* 0x000fe8000c101908 */
[----:B-1----:R-:W2:Y:S02]  /*0f00*/  LDG.E R11, desc[UR8][R42.64] ;  /* 0x000000082a0b7981 */ /* 0x002ea4000c1e1900 */
[----:B--2---:R-:W-:-:S05]  /*0f10*/  FADD R11, R11, R2 ;  /* 0x000000020b0b7221 */ /* 0x004fca0000000000 */
[----:B------:R-:W-:Y:S01]  /*0f20*/  STG.E desc[UR8][R42.64], R11 ;  /* 0x0000000b2a007986 */ /* 0x000fe2000c101908 */
[----:B------:R-:W-:Y:S05]  /*0f30*/  EXIT ;  /* 0x000000000000794d */ /* 0x000fea0003800000 */
        .weak           $__internal_2_$__cuda_sm20_sqrt_rn_f32_slowpath
        .type           $__internal_2_$__cuda_sm20_sqrt_rn_f32_slowpath,@function
        .size           $__internal_2_$__cuda_sm20_sqrt_rn_f32_slowpath,(.L_x_30 - $__internal_2_$__cuda_sm20_sqrt_rn_f32_slowpath)
$__internal_2_$__cuda_sm20_sqrt_rn_f32_slowpath:
        /* <DEDUP_REMOVED lines=19> */
.L_x_19:
[----:B------:R-:W-:Y:S01]  /*1070*/  HFMA2 R5, -RZ, RZ, 0, 0 ;  /* 0x00000000ff057431 */ /* 0x000fe200000001ff */
[----:B------:R-:W-:Y:S02]  /*1080*/  MOV R2, R4 ;  /* 0x0000000400027202 */ /* 0x000fe40000000f00 */
[----:B------:R-:W-:-:S04]  /*1090*/  MOV R4, R10 ;  /* 0x0000000a00047202 */ /* 0x000fc80000000f00 */
[----:B------:R-:W-:Y:S05]  /*10a0*/  RET.REL.NODEC R4 `(_Z16fdk_kernel_3DW_RPfiiiiifffffy) ;  /* 0xffffffec04d47950 */ /* 0x000fea0003c3ffff */
.L_x_20:
        /* <DEDUP_REMOVED lines=13> */
.L_x_30:


//--------------------- .text._Z14fdk_kernel_3DWPfiiiifffffy --------------------------
	.section	.text._Z14fdk_kernel_3DWPfiiiifffffy,"ax",@progbits
	.align	128
        .global         _Z14fdk_kernel_3DWPfiiiifffffy
        .type           _Z14fdk_kernel_3DWPfiiiifffffy,@function
        .size           _Z14fdk_kernel_3DWPfiiiifffffy,(.L_x_31 - _Z14fdk_kernel_3DWPfiiiifffffy)
        .other          _Z14fdk_kernel_3DWPfiiiifffffy,@"STO_CUDA_ENTRY STV_DEFAULT"
_Z14fdk_kernel_3DWPfiiiifffffy:
.text._Z14fdk_kernel_3DWPfiiiifffffy:
[----:B------:R-:W-:Y:S01]  /*0000*/  LDC R1, c[0x0][0x37c] ;  /* 0x0000df00ff017b82 */ /* 0x000fe20000000800 */
[----:B------:R-:W0:Y:S07]  /*0010*/  S2R R3, SR_TID.Y ;  /* 0x0000000000037919 */ /* 0x000e2e0000002200 */
[----:B------:R-:W1:Y:S01]  /*0020*/  LDC R5, c[0x0][0x360] ;  /* 0x0000d800ff057b82 */ /* 0x000e620000000800 */
[----:B------:R-:W2:Y:S01]  /*0030*/  LDCU.64 UR6, c[0x0][0x390] ;  /* 0x00007200ff0677ac */ /* 0x000ea20008000a00 */
[----:B------:R-:W1:Y:S06]  /*0040*/  S2R R0, SR_TID.X ;  /* 0x0000000000007919 */ /* 0x000e6c0000002100 */
[----:B------:R-:W0:Y:S08]  /*0050*/  S2UR UR5, SR_CTAID.Y ;  /* 0x00000000000579c3 */ /* 0x000e300000002600 */
[----:B------:R-:W0:Y:S08]  /*0060*/  LDC R2, c[0x0][0x364] ;  /* 0x0000d900ff027b82 */ /* 0x000e300000000800 */
[----:B------:R-:W1:Y:S01]  /*0070*/  S2UR UR4, SR_CTAID.X ;  /* 0x00000000000479c3 */ /* 0x000e620000002500 */
[----:B0-----:R-:W-:Y:S01]  /*0080*/  IMAD R3, R2, UR5, R3 ;  /* 0x0000000502037c24 */ /* 0x001fe2000f8e0203 */
[----:B--2---:R-:W-:-:S04]  /*0090*/  I2FP.F32.S32 R2, UR6 ;  /* 0x0000000600027c45 */ /* 0x004fc80008201400 */
[----:B------:R-:W-:Y:S01]  /*00a0*/  ISETP.GE.AND P0, PT, R3, UR7, PT ;  /* 0x0000000703007c0c */ /* 0x000fe2000bf06270 */
        /* <DEDUP_REMOVED lines=16> */
[----:B-1----:R-:W-:Y:S05]  /*01b0*/  CALL.REL.NOINC `($__internal_3_$__cuda_sm20_sqrt_rn_f32_slowpath) ;  /* 0x0000000c00507944 */ /* 0x002fea0003c00000 */
[----:B------:R-:W-:Y:S01]  /*01c0*/  MOV R5, R2 ;  /* 0x0000000200057202 */ /* 0x000fe20000000f00 */
[----:B------:R-:W-:Y:S06]  /*01d0*/  BRA `(.L_x_23) ;  /* 0x0000000000107947 */ /* 0x000fec0003800000 */
.L_x_22:
[----:B-1----:R-:W-:Y:S01]  /*01e0*/  FMUL.FTZ R7, R2, R5 ;  /* 0x0000000502077220 */ /* 0x002fe20000410000 */
[----:B------:R-:W-:-:S03]  /*01f0*/  FMUL.FTZ R5, R5, 0.5 ;  /* 0x3f00000005057820 */ /* 0x000fc60000410000 */
[----:B------:R-:W-:-:S04]  /*0200*/  FFMA R2, -R7, R7, R2 ;  /* 0x0000000707027223 */ /* 0x000fc80000000102 */
[----:B------:R-:W-:-:S07]  /*0210*/  FFMA R5, R2, R5, R7 ;  /* 0x0000000502057223 */ /* 0x000fce0000000007 */
.L_x_23:
[----:B------:R-:W-:Y:S05]  /*0220*/  BSYNC.RECONVERGENT B0 ;  /* 0x0000000000007941 */ /* 0x000fea0003800200 */
.L_x_21:
        /* <DEDUP_REMOVED lines=18> */
[----:B------:R-:W1:Y:S03]  /*0350*/  LDCU.64 UR12, c[0x0][0x398] ;  /* 0x00007300ff0c77ac */ /* 0x000e660008000a00 */
[----:B------:R-:W2:Y:S01]  /*0360*/  LDC.64 R10, c[0x3][0x18] ;  /* 0x00c00600ff0a7b82 */ /* 0x000ea20000000a00 */
[----:B0-----:R-:W-:Y:S01]  /*0370*/  I2FP.F32.S32 R2, UR4 ;  /* 0x0000000400027c45 */ /* 0x001fe20008201400 */
[----:B------:R-:W0:Y:S04]  /*0380*/  LDCU UR4, c[0x0][0x3a8] ;  /* 0x00007500ff0477ac */ /* 0x000e280008000800 */
[----:B------:R-:W-:Y:S01]  /*0390*/  FADD R2, R2, 0.5 ;  /* 0x3f00000002027421 */ /* 0x000fe20000000000 */
[----:B------:R-:W-:-:S02]  /*03a0*/  UIMAD UR6, UR7, UR5, URZ ;  /* 0x00000005070672a4 */ /* 0x000fc4000f8e02ff */
[----:B------:R-:W-:Y:S01]  /*03b0*/  UIADD3 UR7, UPT, UPT, -UR7, URZ, URZ ;  /* 0x000000ff07077290 */ /* 0x000fe2000fffe1ff */
[C---:B------:R-:W-:Y:S01]  /*03c0*/  FADD R16, R2.reuse, 1 ;  /* 0x3f80000002107421 */ /* 0x040fe20000000000 */
[----:B---3--:R-:W-:-:S03]  /*03d0*/  FADD R2, -R2, R23 ;  /* 0x0000001702027221 */ /* 0x008fc60000000100 */
[----:B------:R-:W-:Y:S01]  /*03e0*/  FADD R17, R16, 1 ;  /* 0x3f80000010117421 */ /* 0x000fe20000000000 */
[----:B----4-:R-:W-:Y:S01]  /*03f0*/  FADD R13, R2, -UR11 ;  /* 0x8000000b020d7e21 */ /* 0x010fe20008000000 */
[----:B------:R-:W-:Y:S01]  /*0400*/  FADD R16, -R16, R23 ;  /* 0x0000001710107221 */ /* 0x000fe20000000100 */
[----:B--2---:R-:W-:Y:S01]  /*0410*/  FADD R12, R12, -R11 ;  /* 0x8000000b0c0c7221 */ /* 0x004fe20000000000 */
        /* <DEDUP_REMOVED lines=34> */
[----:B-1----:R-:W0:Y:S06]  /*0640*/  LDCU.64 UR10, c[0x3][0x10] ;  /* 0x00c00200ff0a77ac */ /* 0x002e2c0008000a00 */
.L_x_25:
        /* <DEDUP_REMOVED lines=90> */
.L_x_24:
[----:B------:R-:W0:Y:S02]  /*0bf0*/  LDCU.64 UR4, c[0x0][0x390] ;  /* 0x00007200ff0477ac */ /* 0x000e240008000a00 */
[----:B0-----:R-:W-:-:S04]  /*0c00*/  IMAD R11, R3, UR4, R0 ;  /* 0x00000004030b7c24 */ /* 0x001fc8000f8e0200 */
[----:B-1----:R-:W-:-:S05]  /*0c10*/  IMAD.WIDE R10, R11, 0x4, R42 ;  /* 0x000000040b0a7825 */ /* 0x002fca00078e022a */
[----:B--2---:R-:W2:Y:S01]  /*0c20*/  LDG.E R12, desc[UR8][R10.64] ;  /* 0x000000080a0c7981 */ /* 0x004ea2000c1e1900 */
        /* <DEDUP_REMOVED lines=45> */
        .weak           $__internal_3_$__cuda_sm20_sqrt_rn_f32_slowpath
        .type           $__internal_3_$__cuda_sm20_sqrt_rn_f32_slowpath,@function
        .size           $__internal_3_$__cuda_sm20_sqrt_rn_f32_slowpath,(.L_x_31 - $__internal_3_$__cuda_sm20_sqrt_rn_f32_slowpath)
$__internal_3_$__cuda_sm20_sqrt_rn_f32_slowpath:
        /* <DEDUP_REMOVED lines=19> */
.L_x_26:
[----:B------:R-:W-:Y:S01]  /*1030*/  HFMA2 R5, -RZ, RZ, 0, 0 ;  /* 0x00000000ff057431 */ /* 0x000fe200000001ff */
[----:B------:R-:W-:Y:S02]  /*1040*/  MOV R2, R4 ;  /* 0x0000000400027202 */ /* 0x000fe40000000f00 */
[----:B------:R-:W-:-:S04]  /*1050*/  MOV R4, R10 ;  /* 0x0000000a00047202 */ /* 0x000fc80000000f00 */
[----:B------:R-:W-:Y:S05]  /*1060*/  RET.REL.NODEC R4 `(_Z14fdk_kernel_3DWPfiiiifffffy) ;  /* 0xffffffec04e47950 */ /* 0x000fea0003c3ffff */
.L_x_27:
        /* <DEDUP_REMOVED lines=9> */
.L_x_31:


//--------------------- .nv.shared.reserved.0     --------------------------
	.section	.nv.shared.reserved.0,"aw",@nobits
	.weak		__nv_reservedSMEM_offset_0_alias
	.size		__nv_reservedSMEM_offset_0_alias, 0, 64
	.other		__nv_reservedSMEM_offset_0_alias,@"STO_CUDA_RESERVED_SHARED STV_DEFAULT"
__nv_reservedSMEM_offset_0_alias:
	.zero		0
	.zero		64


//--------------------- .nv.constant0._Z19fdk_kernel_3DW_R_HAPfiiiiifffffy --------------------------
	.section	.nv.constant0._Z19fdk_kernel_3DW_R_HAPfiiiiifffffy,"a",@progbits
	.sectionflags	@""
	.align	4
.nv.constant0._Z19fdk_kernel_3DW_R_HAPfiiiiifffffy:
	.zero		952


//--------------------- .nv.constant0._Z17fdk_kernel_3DW_HAPfiiiifffffy --------------------------
	.section	.nv.constant0._Z17fdk_kernel_3DW_HAPfiiiifffffy,"a",@progbits
	.sectionflags	@""
	.align	4
.nv.constant0._Z17fdk_kernel_3DW_HAPfiiiifffffy:
	.zero		952


//--------------------- .nv.constant0._Z16fdk_kernel_3DW_RPfiiiiifffffy --------------------------
	.section	.nv.constant0._Z16fdk_kernel_3DW_RPfiiiiifffffy,"a",@progbits
	.sectionflags	@""
	.align	4
.nv.constant0._Z16fdk_kernel_3DW_RPfiiiiifffffy:
	.zero		952


//--------------------- .nv.constant0._Z14fdk_kernel_3DWPfiiiifffffy --------------------------
	.section	.nv.constant0._Z14fdk_kernel_3DWPfiiiifffffy,"a",@progbits
	.sectionflags	@""
	.align	4
.nv.constant0._Z14fdk_kernel_3DWPfiiiifffffy:
	.zero		952


//--------------------- SYMBOLS --------------------------

	.type		.nv.reservedSmem.offset0,@object
	.size		.nv.reservedSmem.offset0,0x4
